	.target	sm_90a

	.elftype	@"ET_EXEC"


//--------------------- .note.nv.tkinfo           --------------------------
	.section	.note.nv.tkinfo,"",@"SHT_NOTE"
	.sectionflags	@"SHF_NOTE_NV_TKINFO"
	.tkinfo
        /*0018*/ 	.word	0x00000002
        /*0030*/ 	.string	""
        /*0030*/ 	.string	"ptxas"
        /*0030*/ 	.string	"Cuda compilation tools, release 13.0, V13.0.88"
        /*0030*/ 	.string	"Build cuda_13.0.r13.0/compiler.36424714_0"
        /*0030*/ 	.string	"-v  -suppress-debug-info  -lineinfo  -arch sm_90a "



//--------------------- .note.nv.cuinfo           --------------------------
	.section	.note.nv.cuinfo,"",@"SHT_NOTE"
	.sectionflags	@"SHF_NOTE_NV_CUINFO"
        /*0018*/ 	.short	0x0002
        /*001a*/ 	.short	0x005a
        /*001c*/ 	.short	0x0082
	.zero		2


//--------------------- .nv.info                  --------------------------
	.section	.nv.info,"",@"SHT_CUDA_INFO"
	.align	4


	//----- nvinfo : EIATTR_REGCOUNT
	.align		4
        /*0000*/ 	.byte	0x04, 0x2f
        /*0002*/ 	.short	(.L_2 - .L_1)
	.align		4
.L_1:
        /*0004*/ 	.word	index@(attn_fwd)
        /*0008*/ 	.word	0x00000063


	//----- nvinfo : EIATTR_FRAME_SIZE
	.align		4
.L_2:
        /*000c*/ 	.byte	0x04, 0x11
        /*000e*/ 	.short	(.L_4 - .L_3)
	.align		4
.L_3:
        /*0010*/ 	.word	index@(attn_fwd)
        /*0014*/ 	.word	0x00000000


	//----- nvinfo : EIATTR_MIN_STACK_SIZE
	.align		4
.L_4:
        /*0018*/ 	.byte	0x04, 0x12
        /*001a*/ 	.short	(.L_6 - .L_5)
	.align		4
.L_5:
        /*001c*/ 	.word	index@(attn_fwd)
        /*0020*/ 	.word	0x00000000
.L_6:


//--------------------- .nv.compat                --------------------------
	.section	.nv.compat,"",@"SHT_CUDA_COMPAT_INFO"
	.align	4
        /*0000*/ 	.byte	0x02, 0x09, 0x01, 0x00, 0x02, 0x02, 0x04, 0x00, 0x02, 0x05, 0x05, 0x00, 0x03, 0x07, 0x01, 0x01
        /*0010*/ 	.byte	0x02, 0x03, 0x00, 0x00, 0x02, 0x06, 0x01, 0x00, 0x04, 0x0b, 0x08, 0x00, 0x00, 0x00, 0x00, 0x00
        /*0020*/ 	.byte	0x00, 0x00, 0x00, 0x00


//--------------------- .nv.info.attn_fwd         --------------------------
	.section	.nv.info.attn_fwd,"",@"SHT_CUDA_INFO"
	.sectionflags	@""
	.align	4


	//----- nvinfo : EIATTR_CUDA_API_VERSION
	.align		4
        /*0000*/ 	.byte	0x04, 0x37
        /*0002*/ 	.short	(.L_8 - .L_7)
.L_7:
        /*0004*/ 	.word	0x00000082


	//----- nvinfo : EIATTR_KPARAM_INFO
	.align		4
.L_8:
        /*0008*/ 	.byte	0x04, 0x17
        /*000a*/ 	.short	(.L_10 - .L_9)
.L_9:
        /*000c*/ 	.word	0x00000000
        /*0010*/ 	.short	0x0019
        /*0012*/ 	.short	0x0080
        /*0014*/ 	.byte	0x00, 0xf4, 0x21, 0x00


	//----- nvinfo : EIATTR_KPARAM_INFO
	.align		4
.L_10:
        /*0018*/ 	.byte	0x04, 0x17
        /*001a*/ 	.short	(.L_12 - .L_11)
.L_11:
        /*001c*/ 	.word	0x00000000
        /*0020*/ 	.short	0x0018
        /*0022*/ 	.short	0x0078
        /*0024*/ 	.byte	0x00, 0xf4, 0x21, 0x00


	//----- nvinfo : EIATTR_KPARAM_INFO
	.align		4
.L_12:
        /*0028*/ 	.byte	0x04, 0x17
        /*002a*/ 	.short	(.L_14 - .L_13)
.L_13:
        /*002c*/ 	.word	0x00000000
        /*0030*/ 	.short	0x0017
        /*0032*/ 	.short	0x0070
        /*0034*/ 	.byte	0x00, 0xf0, 0x11, 0x00


	//----- nvinfo : EIATTR_KPARAM_INFO
	.align		4
.L_14:
        /*0038*/ 	.byte	0x04, 0x17
        /*003a*/ 	.short	(.L_16 - .L_15)
.L_15:
        /*003c*/ 	.word	0x00000000
        /*0040*/ 	.short	0x0016
        /*0042*/ 	.short	0x006c
        /*0044*/ 	.byte	0x00, 0xf0, 0x11, 0x00


	//----- nvinfo : EIATTR_KPARAM_INFO
	.align		4
.L_16:
        /*0048*/ 	.byte	0x04, 0x17
        /*004a*/ 	.short	(.L_18 - .L_17)
.L_17:
        /*004c*/ 	.word	0x00000000
        /*0050*/ 	.short	0x0015
        /*0052*/ 	.short	0x0068
        /*0054*/ 	.byte	0x00, 0xf0, 0x11, 0x00


	//----- nvinfo : EIATTR_KPARAM_INFO
	.align		4
.L_18:
        /*0058*/ 	.byte	0x04, 0x17
        /*005a*/ 	.short	(.L_20 - .L_19)
.L_19:
        /*005c*/ 	.word	0x00000000
        /*0060*/ 	.short	0x0014
        /*0062*/ 	.short	0x0064
        /*0064*/ 	.byte	0x00, 0xf0, 0x11, 0x00


	//----- nvinfo : EIATTR_KPARAM_INFO
	.align		4
.L_20:
        /*0068*/ 	.byte	0x04, 0x17
        /*006a*/ 	.short	(.L_22 - .L_21)
.L_21:
        /*006c*/ 	.word	0x00000000
        /*0070*/ 	.short	0x0013
        /*0072*/ 	.short	0x0060
        /*0074*/ 	.byte	0x00, 0xf0, 0x11, 0x00


	//----- nvinfo : EIATTR_KPARAM_INFO
	.align		4
.L_22:
        /*0078*/ 	.byte	0x04, 0x17
        /*007a*/ 	.short	(.L_24 - .L_23)
.L_23:
        /*007c*/ 	.word	0x00000000
        /*0080*/ 	.short	0x0012
        /*0082*/ 	.short	0x005c
        /*0084*/ 	.byte	0x00, 0xf0, 0x11, 0x00


	//----- nvinfo : EIATTR_KPARAM_INFO
	.align		4
.L_24:
        /*0088*/ 	.byte	0x04, 0x17
        /*008a*/ 	.short	(.L_26 - .L_25)
.L_25:
        /*008c*/ 	.word	0x00000000
        /*0090*/ 	.short	0x0011
        /*0092*/ 	.short	0x0058
        /*0094*/ 	.byte	0x00, 0xf0, 0x11, 0x00


	//----- nvinfo : EIATTR_KPARAM_INFO
	.align		4
.L_26:
        /*0098*/ 	.byte	0x04, 0x17
        /*009a*/ 	.short	(.L_28 - .L_27)
.L_27:
        /*009c*/ 	.word	0x00000000
        /*00a0*/ 	.short	0x0010
        /*00a2*/ 	.short	0x0054
        /*00a4*/ 	.byte	0x00, 0xf0, 0x11, 0x00


	//----- nvinfo : EIATTR_KPARAM_INFO
	.align		4
.L_28:
        /*00a8*/ 	.byte	0x04, 0x17
        /*00aa*/ 	.short	(.L_30 - .L_29)
.L_29:
        /*00ac*/ 	.word	0x00000000
        /*00b0*/ 	.short	0x000f
        /*00b2*/ 	.short	0x0050
        /*00b4*/ 	.byte	0x00, 0xf0, 0x11, 0x00


	//----- nvinfo : EIATTR_KPARAM_INFO
	.align		4
.L_30:
        /*00b8*/ 	.byte	0x04, 0x17
        /*00ba*/ 	.short	(.L_32 - .L_31)
.L_31:
        /*00bc*/ 	.word	0x00000000
        /*00c0*/ 	.short	0x000e
        /*00c2*/ 	.short	0x004c
        /*00c4*/ 	.byte	0x00, 0xf0, 0x11, 0x00


	//----- nvinfo : EIATTR_KPARAM_INFO
	.align		4
.L_32:
        /*00c8*/ 	.byte	0x04, 0x17
        /*00ca*/ 	.short	(.L_34 - .L_33)
.L_33:
        /*00cc*/ 	.word	0x00000000
        /*00d0*/ 	.short	0x000d
        /*00d2*/ 	.short	0x0048
        /*00d4*/ 	.byte	0x00, 0xf0, 0x11, 0x00


	//----- nvinfo : EIATTR_KPARAM_INFO
	.align		4
.L_34:
        /*00d8*/ 	.byte	0x04, 0x17
        /*00da*/ 	.short	(.L_36 - .L_35)
.L_35:
        /*00dc*/ 	.word	0x00000000
        /*00e0*/ 	.short	0x000c
        /*00e2*/ 	.short	0x0044
        /*00e4*/ 	.byte	0x00, 0xf0, 0x11, 0x00


	//----- nvinfo : EIATTR_KPARAM_INFO
	.align		4
.L_36:
        /*00e8*/ 	.byte	0x04, 0x17
        /*00ea*/ 	.short	(.L_38 - .L_37)
.L_37:
        /*00ec*/ 	.word	0x00000000
        /*00f0*/ 	.short	0x000b
        /*00f2*/ 	.short	0x0040
        /*00f4*/ 	.byte	0x00, 0xf0, 0x11, 0x00


	//----- nvinfo : EIATTR_KPARAM_INFO
	.align		4
.L_38:
        /*00f8*/ 	.byte	0x04, 0x17
        /*00fa*/ 	.short	(.L_40 - .L_39)
.L_39:
        /*00fc*/ 	.word	0x00000000
        /*0100*/ 	.short	0x000a
        /*0102*/ 	.short	0x003c
        /*0104*/ 	.byte	0x00, 0xf0, 0x11, 0x00


	//----- nvinfo : EIATTR_KPARAM_INFO
	.align		4
.L_40:
        /*0108*/ 	.byte	0x04, 0x17
        /*010a*/ 	.short	(.L_42 - .L_41)
.L_41:
        /*010c*/ 	.word	0x00000000
        /*0110*/ 	.short	0x0009
        /*0112*/ 	.short	0x0038
        /*0114*/ 	.byte	0x00, 0xf0, 0x11, 0x00


	//----- nvinfo : EIATTR_KPARAM_INFO
	.align		4
.L_42:
        /*0118*/ 	.byte	0x04, 0x17
        /*011a*/ 	.short	(.L_44 - .L_43)
.L_43:
        /*011c*/ 	.word	0x00000000
        /*0120*/ 	.short	0x0008
        /*0122*/ 	.short	0x0034
        /*0124*/ 	.byte	0x00, 0xf0, 0x11, 0x00


	//----- nvinfo : EIATTR_KPARAM_INFO
	.align		4
.L_44:
        /*0128*/ 	.byte	0x04, 0x17
        /*012a*/ 	.short	(.L_46 - .L_45)
.L_45:
        /*012c*/ 	.word	0x00000000
        /*0130*/ 	.short	0x0007
        /*0132*/ 	.short	0x0030
        /*0134*/ 	.byte	0x00, 0xf0, 0x11, 0x00


	//----- nvinfo : EIATTR_KPARAM_INFO
	.align		4
.L_46:
        /*0138*/ 	.byte	0x04, 0x17
        /*013a*/ 	.short	(.L_48 - .L_47)
.L_47:
        /*013c*/ 	.word	0x00000000
        /*0140*/ 	.short	0x0006
        /*0142*/ 	.short	0x002c
        /*0144*/ 	.byte	0x00, 0xf0, 0x11, 0x00


	//----- nvinfo : EIATTR_KPARAM_INFO
	.align		4
.L_48:
        /*0148*/ 	.byte	0x04, 0x17
        /*014a*/ 	.short	(.L_50 - .L_49)
.L_49:
        /*014c*/ 	.word	0x00000000
        /*0150*/ 	.short	0x0005
        /*0152*/ 	.short	0x0028
        /*0154*/ 	.byte	0x00, 0xf0, 0x11, 0x00


	//----- nvinfo : EIATTR_KPARAM_INFO
	.align		4
.L_50:
        /*0158*/ 	.byte	0x04, 0x17
        /*015a*/ 	.short	(.L_52 - .L_51)
.L_51:
        /*015c*/ 	.word	0x00000000
        /*0160*/ 	.short	0x0004
        /*0162*/ 	.short	0x0020
        /*0164*/ 	.byte	0x00, 0xf4, 0x21, 0x00


	//----- nvinfo : EIATTR_KPARAM_INFO
	.align		4
.L_52:
        /*0168*/ 	.byte	0x04, 0x17
        /*016a*/ 	.short	(.L_54 - .L_53)
.L_53:
        /*016c*/ 	.word	0x00000000
        /*0170*/ 	.short	0x0003
        /*0172*/ 	.short	0x0018
        /*0174*/ 	.byte	0x00, 0xf4, 0x21, 0x00


	//----- nvinfo : EIATTR_KPARAM_INFO
	.align		4
.L_54:
        /*0178*/ 	.byte	0x04, 0x17
        /*017a*/ 	.short	(.L_56 - .L_55)
.L_55:
        /*017c*/ 	.word	0x00000000
        /*0180*/ 	.short	0x0002
        /*0182*/ 	.short	0x0010
        /*0184*/ 	.byte	0x00, 0xf4, 0x21, 0x00


	//----- nvinfo : EIATTR_KPARAM_INFO
	.align		4
.L_56:
        /*0188*/ 	.byte	0x04, 0x17
        /*018a*/ 	.short	(.L_58 - .L_57)
.L_57:
        /*018c*/ 	.word	0x00000000
        /*0190*/ 	.short	0x0001
        /*0192*/ 	.short	0x0008
        /*0194*/ 	.byte	0x00, 0xf4, 0x21, 0x00


	//----- nvinfo : EIATTR_KPARAM_INFO
	.align		4
.L_58:
        /*0198*/ 	.byte	0x04, 0x17
        /*019a*/ 	.short	(.L_60 - .L_59)
.L_59:
        /*019c*/ 	.word	0x00000000
        /*01a0*/ 	.short	0x0000
        /*01a2*/ 	.short	0x0000
        /*01a4*/ 	.byte	0x00, 0xf4, 0x21, 0x00


	//----- nvinfo : EIATTR_SPARSE_MMA_MASK
	.align		4
.L_60:
        /*01a8*/ 	.byte	0x03, 0x50
        /*01aa*/ 	.short	0x0000


	//----- nvinfo : EIATTR_MAXREG_COUNT
	.align		4
        /*01ac*/ 	.byte	0x03, 0x1b
        /*01ae*/ 	.short	0x00ff


	//----- nvinfo : EIATTR_NUM_BARRIERS
	.align		4
        /*01b0*/ 	.byte	0x02, 0x4c
        /*01b2*/ 	.byte	0x01
	.zero		1


	//----- nvinfo : EIATTR_MERCURY_ISA_VERSION
	.align		4
        /*01b4*/ 	.byte	0x03, 0x5f
        /*01b6*/ 	.short	0x0101


	//----- nvinfo : EIATTR_COOP_GROUP_MASK_REGIDS
	.align		4
        /*01b8*/ 	.byte	0x04, 0x29
        /*01ba*/ 	.short	(.L_62 - .L_61)


	//   ....[0]....
.L_61:
        /*01bc*/ 	.word	0xffffffff


	//   ....[1]....
        /*01c0*/ 	.word	0xffffffff


	//   ....[2]....
        /*01c4*/ 	.word	0xffffffff


	//   ....[3]....
        /*01c8*/ 	.word	0xffffffff


	//   ....[4]....
        /*01cc*/ 	.word	0xffffffff


	//   ....[5]....
        /*01d0*/ 	.word	0xffffffff


	//   ....[6]....
        /*01d4*/ 	.word	0xffffffff


	//   ....[7]....
        /*01d8*/ 	.word	0xffffffff


	//----- nvinfo : EIATTR_COOP_GROUP_INSTR_OFFSETS
	.align		4
.L_62:
        /*01dc*/ 	.byte	0x04, 0x28
        /*01de*/ 	.short	(.L_64 - .L_63)


	//   ....[0]....
.L_63:
        /*01e0*/ 	.word	0x00001400


	//   ....[1]....
        /*01e4*/ 	.word	0x000014b0


	//   ....[2]....
        /*01e8*/ 	.word	0x000014c0


	//   ....[3]....
        /*01ec*/ 	.word	0x00001500


	//   ....[4]....
        /*01f0*/ 	.word	0x00001c50


	//   ....[5]....
        /*01f4*/ 	.word	0x00001c60


	//   ....[6]....
        /*01f8*/ 	.word	0x00001ca0


	//   ....[7]....
        /*01fc*/ 	.word	0x00001cb0


	//----- nvinfo : EIATTR_EXIT_INSTR_OFFSETS
	.align		4
.L_64:
        /*0200*/ 	.byte	0x04, 0x1c
        /*0202*/ 	.short	(.L_66 - .L_65)


	//   ....[0]....
.L_65:
        /*0204*/ 	.word	0x00002f00


	//   ....[1]....
        /*0208*/ 	.word	0x00002f30


	//----- nvinfo : EIATTR_REQNTID
	.align		4
.L_66:
        /*020c*/ 	.byte	0x04, 0x10
        /*020e*/ 	.short	(.L_68 - .L_67)
.L_67:
        /*0210*/ 	.word	0x00000100
        /*0214*/ 	.word	0x00000001
        /*0218*/ 	.word	0x00000001


	//----- nvinfo : EIATTR_CBANK_PARAM_SIZE
	.align		4
.L_68:
        /*021c*/ 	.byte	0x03, 0x19
        /*021e*/ 	.short	0x0088


	//----- nvinfo : EIATTR_PARAM_CBANK
	.align		4
        /*0220*/ 	.byte	0x04, 0x0a
        /*0222*/ 	.short	(.L_70 - .L_69)
	.align		4
.L_69:
        /*0224*/ 	.word	index@(.nv.constant0.attn_fwd)
        /*0228*/ 	.short	0x0210
        /*022a*/ 	.short	0x0088


	//----- nvinfo : EIATTR_SW_WAR
	.align		4
.L_70:
        /*022c*/ 	.byte	0x04, 0x36
        /*022e*/ 	.short	(.L_72 - .L_71)
.L_71:
        /*0230*/ 	.word	0x00000008
.L_72:


//--------------------- .nv.callgraph             --------------------------
	.section	.nv.callgraph,"",@"SHT_CUDA_CALLGRAPH"
	.align	4
	.sectionentsize	8
	.align		4
        /*0000*/ 	.word	0x00000000
	.align		4
        /*0004*/ 	.word	0xffffffff
	.align		4
        /*0008*/ 	.word	0x00000000
	.align		4
        /*000c*/ 	.word	0xfffffffe
	.align		4
        /*0010*/ 	.word	0x00000000
	.align		4
        /*0014*/ 	.word	0xfffffffd
	.align		4
        /*0018*/ 	.word	0x00000000
	.align		4
        /*001c*/ 	.word	0xfffffffc


//--------------------- .nv.constant4             --------------------------
	.section	.nv.constant4,"a",@progbits
	.align	8
	.align		8
.nv.constant4:
        /*0000*/ 	.dword	_$_str


//--------------------- .text.attn_fwd            --------------------------
	.section	.text.attn_fwd,"ax",@progbits
	.align	128
        .global         attn_fwd
        .type           attn_fwd,@function
        .size           attn_fwd,(.L_x_3 - attn_fwd)
        .other          attn_fwd,@"STO_CUDA_ENTRY STV_DEFAULT"
attn_fwd:
.text.attn_fwd:
[----:B------:R-:W-:Y:S01]  /*0000*/  LDC R1, c[0x0][0x28] ;  /* 0x00000a00ff017b82 */ /* 0x000fe20000000800 */
[----:B------:R-:W0:Y:S07]  /*0010*/  S2R R0, SR_TID.X ;  /* 0x0000000000007919 */ /* 0x000e2e0000002100 */
[----:B------:R-:W1:Y:S01]  /*0020*/  LDC R38, c[0x0][0x248] ;  /* 0x00009200ff267b82 */ /* 0x000e620000000800 */
[----:B------:R-:W-:Y:S01]  /*0030*/  ULDC.64 UR4, c[0x0][0x240] ;  /* 0x0000900000047ab9 */ /* 0x000fe20000000a00 */
[----:B------:R-:W-:Y:S01]  /*0040*/  ULDC.64 UR42, c[0x0][0x208] ;  /* 0x00008200002a7ab9 */ /* 0x000fe20000000a00 */
[----:B------:R-:W2:Y:S05]  /*0050*/  S2R R3, SR_CTAID.X ;  /* 0x0000000000037919 */ /* 0x000eaa0000002500 */
[----:B------:R-:W3:Y:S08]  /*0060*/  S2UR UR40, SR_CTAID.Y ;  /* 0x00000000002879c3 */ /* 0x000ef00000002600 */
[----:B------:R-:W4:Y:S08]  /*0070*/  LDC.64 R34, c[0x0][0x210] ;  /* 0x00008400ff227b82 */ /* 0x000f300000000a00 */
[----:B------:R-:W5:Y:S01]  /*0080*/  LDC R73, c[0x0][0x280] ;  /* 0x0000a000ff497b82 */ /* 0x000f620000000800 */
[----:B0-----:R-:W-:Y:S01]  /*0090*/  SHF.R.U32.HI R18, RZ, 0x6, R0 ;  /* 0x00000006ff127819 */ /* 0x001fe20000011600 */
[----:B---3--:R-:W-:Y:S01]  /*00a0*/  UIMAD UR4, UR40, UR4, URZ ;  /* 0x00000004280472a4 */ /* 0x008fe2000f8e023f */
[----:B------:R-:W-:-:S02]  /*00b0*/  LOP3.LUT R16, R0, 0x3f, RZ, 0xc0, !PT ;  /* 0x0000003f00107812 */ /* 0x000fc400078ec0ff */
[----:B------:R-:W-:Y:S01]  /*00c0*/  SGXT.U32 R18, R18, 0x2 ;  /* 0x000000021212781a */ /* 0x000fe20000000000 */
[----:B------:R-:W-:Y:S02]  /*00d0*/  USHF.L.U32 UR6, UR4, 0x1, URZ ;  /* 0x0000000104067899 */ /* 0x000fe4000800063f */
[----:B--2---:R-:W-:Y:S02]  /*00e0*/  IMAD R70, R3, 0x40, R16 ;  /* 0x0000004003467824 */ /* 0x004fe400078e0210 */
[----:B-1----:R-:W-:Y:S02]  /*00f0*/  IMAD R4, R18, R38, RZ ;  /* 0x0000002612047224 */ /* 0x002fe400078e02ff */
[----:B------:R-:W-:Y:S01]  /*0100*/  IMAD R2, R70, UR5, RZ ;  /* 0x0000000546027c24 */ /* 0x000fe2000f8e02ff */
[----:B------:R-:W-:Y:S01]  /*0110*/  UIMAD.WIDE UR4, UR4, 0x2, URZ ;  /* 0x00000002040478a5 */ /* 0x000fe2000f8e023f */
[----:B------:R-:W-:Y:S02]  /*0120*/  IMAD R5, R38, 0x4, R4 ;  /* 0x0000000426057824 */ /* 0x000fe400078e0204 */
[----:B------:R-:W-:-:S02]  /*0130*/  IMAD.SHL.U32 R3, R2, 0x2, RZ ;  /* 0x0000000202037824 */ /* 0x000fc400078e00ff */
[----:B------:R-:W-:Y:S01]  /*0140*/  IMAD.HI R2, R2, 0x2, RZ ;  /* 0x0000000202027827 */ /* 0x000fe200078e02ff */
[----:B------:R-:W-:Y:S02]  /*0150*/  LEA R7, R38, R5, 0x2 ;  /* 0x0000000526077211 */ /* 0x000fe400078e10ff */
[----:B----4-:R-:W-:-:S03]  /*0160*/  IADD3 R34, P0, P1, R3, UR6, R34 ;  /* 0x0000000603227c10 */ /* 0x010fc6000f91e022 */
[----:B------:R-:W-:Y:S01]  /*0170*/  IMAD R9, R38, 0x4, R7 ;  /* 0x0000000426097824 */ /* 0x000fe200078e0207 */
[----:B------:R-:W-:Y:S02]  /*0180*/  IADD3.X R36, R2, UR5, R35, P0, P1 ;  /* 0x0000000502247c10 */ /* 0x000fe400087e2423 */
[-C--:B------:R-:W-:Y:S01]  /*0190*/  LEA R2, P0, R4, R34.reuse, 0x1 ;  /* 0x0000002204027211 */ /* 0x080fe200078008ff */
[----:B------:R-:W-:Y:S01]  /*01a0*/  IMAD R11, R38, 0x4, R9 ;  /* 0x00000004260b7824 */ /* 0x000fe200078e0209 */
[----:B------:R-:W-:Y:S02]  /*01b0*/  LEA R6, P1, R7, R34, 0x1 ;  /* 0x0000002207067211 */ /* 0x000fe400078208ff */
[----:B------:R-:W-:Y:S01]  /*01c0*/  LEA.HI.X.SX32 R3, R4, R36, 0x1, P0 ;  /* 0x0000002404037211 */ /* 0x000fe200000f0eff */
[C---:B------:R-:W-:Y:S01]  /*01d0*/  IMAD R12, R38.reuse, 0x4, R11 ;  /* 0x00000004260c7824 */ /* 0x040fe200078e020b */
[----:B------:R-:W-:Y:S02]  /*01e0*/  LEA R4, P0, R5, R34, 0x1 ;  /* 0x0000002205047211 */ /* 0x000fe400078008ff */
[----:B------:R-:W-:Y:S01]  /*01f0*/  LEA.HI.X.SX32 R7, R7, R36, 0x1, P1 ;  /* 0x0000002407077211 */ /* 0x000fe200008f0eff */
[----:B------:R0:W2:Y:S01]  /*0200*/  LDG.E.U16 R22, desc[UR42][R2.64] ;  /* 0x0000002a02167981 */ /* 0x0000a2000c1e1500 */
[----:B------:R-:W-:-:S02]  /*0210*/  LEA R13, R38, R12, 0x2 ;  /* 0x0000000c260d7211 */ /* 0x000fc400078e10ff */
[----:B------:R-:W-:Y:S01]  /*0220*/  LEA.HI.X.SX32 R5, R5, R36, 0x1, P0 ;  /* 0x0000002405057211 */ /* 0x000fe200000f0eff */
[----:B------:R1:W3:Y:S01]  /*0230*/  LDG.E.U16 R24, desc[UR42][R6.64] ;  /* 0x0000002a06187981 */ /* 0x0002e2000c1e1500 */
[-C--:B------:R-:W-:Y:S01]  /*0240*/  LEA R8, P0, R9, R34.reuse, 0x1 ;  /* 0x0000002209087211 */ /* 0x080fe200078008ff */
[C---:B------:R-:W-:Y:S01]  /*0250*/  IMAD R14, R38.reuse, 0x4, R13 ;  /* 0x00000004260e7824 */ /* 0x040fe200078e020d */
[----:B------:R-:W-:Y:S01]  /*0260*/  LEA R10, P1, R11, R34, 0x1 ;  /* 0x000000220b0a7211 */ /* 0x000fe200078208ff */
[----:B------:R4:W3:Y:S01]  /*0270*/  LDG.E.U16 R23, desc[UR42][R4.64] ;  /* 0x0000002a04177981 */ /* 0x0008e2000c1e1500 */
[----:B------:R-:W-:Y:S01]  /*0280*/  LEA.HI.X.SX32 R9, R9, R36, 0x1, P0 ;  /* 0x0000002409097211 */ /* 0x000fe200000f0eff */
[----:B------:R-:W-:Y:S01]  /*0290*/  IMAD R15, R38, 0x4, R14 ;  /* 0x00000004260f7824 */ /* 0x000fe200078e020e */
[----:B0-----:R-:W-:-:S03]  /*02a0*/  LEA R2, P0, R12, R34, 0x1 ;  /* 0x000000220c027211 */ /* 0x001fc600078008ff */
[----:B------:R-:W-:Y:S01]  /*02b0*/  IMAD R17, R38, 0x4, R15 ;  /* 0x0000000426117824 */ /* 0x000fe200078e020f */
[-C--:B------:R-:W-:Y:S01]  /*02c0*/  LEA.HI.X.SX32 R3, R12, R36.reuse, 0x1, P0 ;  /* 0x000000240c037211 */ /* 0x080fe200000f0eff */
[----:B------:R-:W3:Y:S03]  /*02d0*/  LDG.E.U16 R25, desc[UR42][R8.64] ;  /* 0x0000002a08197981 */ /* 0x000ee6000c1e1500 */
[C---:B------:R-:W-:Y:S01]  /*02e0*/  LEA R19, R38.reuse, R17, 0x2 ;  /* 0x0000001126137211 */ /* 0x040fe200078e10ff */
[----:B------:R-:W3:Y:S01]  /*02f0*/  LDG.E.U16 R27, desc[UR42][R2.64] ;  /* 0x0000002a021b7981 */ /* 0x000ee2000c1e1500 */
[----:B------:R-:W-:Y:S02]  /*0300*/  LEA.HI.X.SX32 R11, R11, R36, 0x1, P1 ;  /* 0x000000240b0b7211 */ /* 0x000fe400008f0eff */
[----:B-1----:R-:W-:Y:S01]  /*0310*/  LEA R6, P0, R13, R34, 0x1 ;  /* 0x000000220d067211 */ /* 0x002fe200078008ff */
[----:B------:R-:W-:-:S02]  /*0320*/  IMAD R20, R38, 0x4, R19 ;  /* 0x0000000426147824 */ /* 0x000fc400078e0213 */
[----:B------:R0:W3:Y:S01]  /*0330*/  LDG.E.U16 R26, desc[UR42][R10.64] ;  /* 0x0000002a0a1a7981 */ /* 0x0000e2000c1e1500 */
[----:B------:R-:W-:Y:S02]  /*0340*/  LEA.HI.X.SX32 R7, R13, R36, 0x1, P0 ;  /* 0x000000240d077211 */ /* 0x000fe400000f0eff */
[CC--:B----4-:R-:W-:Y:S02]  /*0350*/  LEA R4, P0, R14.reuse, R34.reuse, 0x1 ;  /* 0x000000220e047211 */ /* 0x0d0fe400078008ff */
[----:B------:R-:W-:Y:S01]  /*0360*/  LEA R12, P1, R15, R34, 0x1 ;  /* 0x000000220f0c7211 */ /* 0x000fe200078208ff */
[----:B------:R-:W4:Y:S01]  /*0370*/  LDG.E.U16 R28, desc[UR42][R6.64] ;  /* 0x0000002a061c7981 */ /* 0x000f22000c1e1500 */
[----:B------:R-:W-:Y:S01]  /*0380*/  LEA.HI.X.SX32 R5, R14, R36, 0x1, P0 ;  /* 0x000000240e057211 */ /* 0x000fe200000f0eff */
[----:B0-----:R-:W-:Y:S01]  /*0390*/  IMAD R11, R38, 0x4, R20 ;  /* 0x00000004260b7824 */ /* 0x001fe200078e0214 */
[----:B------:R-:W-:-:S03]  /*03a0*/  LEA R8, P0, R19, R34, 0x1 ;  /* 0x0000002213087211 */ /* 0x000fc600078008ff */
[----:B------:R0:W4:Y:S01]  /*03b0*/  LDG.E.U16 R29, desc[UR42][R4.64] ;  /* 0x0000002a041d7981 */ /* 0x000122000c1e1500 */
[C---:B------:R-:W-:Y:S01]  /*03c0*/  IMAD R21, R38.reuse, 0x4, R11 ;  /* 0x0000000426157824 */ /* 0x040fe200078e020b */
[----:B------:R-:W-:Y:S02]  /*03d0*/  LEA.HI.X.SX32 R9, R19, R36, 0x1, P0 ;  /* 0x0000002413097211 */ /* 0x000fe400000f0eff */
[----:B------:R-:W-:Y:S02]  /*03e0*/  LEA R10, P0, R11, R34, 0x1 ;  /* 0x000000220b0a7211 */ /* 0x000fe400078008ff */
[----:B------:R-:W-:Y:S01]  /*03f0*/  LEA R3, R38, R21, 0x2 ;  /* 0x0000001526037211 */ /* 0x000fe200078e10ff */
[----:B------:R-:W4:Y:S01]  /*0400*/  LDG.E.U16 R32, desc[UR42][R8.64] ;  /* 0x0000002a08207981 */ /* 0x000f22000c1e1500 */
[-C--:B------:R-:W-:Y:S02]  /*0410*/  LEA.HI.X.SX32 R13, R15, R36.reuse, 0x1, P1 ;  /* 0x000000240f0d7211 */ /* 0x080fe400008f0eff */
[----:B------:R-:W-:-:S02]  /*0420*/  LEA.HI.X.SX32 R11, R11, R36, 0x1, P0 ;  /* 0x000000240b0b7211 */ /* 0x000fc400000f0eff */
[-C--:B------:R-:W-:Y:S01]  /*0430*/  LEA R14, P1, R3, R34.reuse, 0x1 ;  /* 0x00000022030e7211 */ /* 0x080fe200078208ff */
[----:B------:R-:W-:Y:S01]  /*0440*/  IMAD R19, R38, 0x4, R3 ;  /* 0x0000000426137824 */ /* 0x000fe200078e0203 */
[----:B------:R-:W-:Y:S01]  /*0450*/  LEA R2, P0, R17, R34, 0x1 ;  /* 0x0000002211027211 */ /* 0x000fe200078008ff */
[----:B------:R1:W4:Y:S01]  /*0460*/  LDG.E.U16 R30, desc[UR42][R12.64] ;  /* 0x0000002a0c1e7981 */ /* 0x000322000c1e1500 */
[-C--:B------:R-:W-:Y:S02]  /*0470*/  LEA.HI.X.SX32 R15, R3, R36.reuse, 0x1, P1 ;  /* 0x00000024030f7211 */ /* 0x080fe400008f0eff */
[----:B------:R-:W-:Y:S01]  /*0480*/  LEA.HI.X.SX32 R3, R17, R36, 0x1, P0 ;  /* 0x0000002411037211 */ /* 0x000fe200000f0eff */
[----:B------:R-:W4:Y:S01]  /*0490*/  LDG.E.U16 R10, desc[UR42][R10.64] ;  /* 0x0000002a0a0a7981 */ /* 0x000f22000c1e1500 */
[CC--:B0-----:R-:W-:Y:S02]  /*04a0*/  LEA R4, P0, R20.reuse, R34.reuse, 0x1 ;  /* 0x0000002214047211 */ /* 0x0c1fe400078008ff */
[----:B------:R-:W-:Y:S01]  /*04b0*/  LEA R6, P1, R21, R34, 0x1 ;  /* 0x0000002215067211 */ /* 0x000fe200078208ff */
[----:B------:R-:W4:Y:S01]  /*04c0*/  LDG.E.U16 R14, desc[UR42][R14.64] ;  /* 0x0000002a0e0e7981 */ /* 0x000f22000c1e1500 */
[----:B------:R-:W-:-:S02]  /*04d0*/  LEA.HI.X.SX32 R5, R20, R36, 0x1, P0 ;  /* 0x0000002414057211 */ /* 0x000fc400000f0eff */
[----:B-1----:R-:W-:Y:S01]  /*04e0*/  LEA R12, P0, R19, R34, 0x1 ;  /* 0x00000022130c7211 */ /* 0x002fe200078008ff */
[----:B------:R-:W4:Y:S01]  /*04f0*/  LDG.E.U16 R3, desc[UR42][R2.64] ;  /* 0x0000002a02037981 */ /* 0x000f22000c1e1500 */
[-C--:B------:R-:W-:Y:S02]  /*0500*/  LEA.HI.X.SX32 R7, R21, R36.reuse, 0x1, P1 ;  /* 0x0000002415077211 */ /* 0x080fe400008f0eff */
[----:B------:R-:W-:Y:S01]  /*0510*/  LEA.HI.X.SX32 R13, R19, R36, 0x1, P0 ;  /* 0x00000024130d7211 */ /* 0x000fe200000f0eff */
[----:B------:R-:W4:Y:S04]  /*0520*/  LDG.E.U16 R5, desc[UR42][R4.64] ;  /* 0x0000002a04057981 */ /* 0x000f28000c1e1500 */
[----:B------:R-:W4:Y:S04]  /*0530*/  LDG.E.U16 R7, desc[UR42][R6.64] ;  /* 0x0000002a06077981 */ /* 0x000f28000c1e1500 */
[----:B------:R-:W4:Y:S01]  /*0540*/  LDG.E.U16 R13, desc[UR42][R12.64] ;  /* 0x0000002a0c0d7981 */ /* 0x000f22000c1e1500 */
[----:B------:R-:W0:Y:S01]  /*0550*/  S2UR UR4, SR_CgaCtaId ;  /* 0x00000000000479c3 */ /* 0x000e220000008800 */
[C---:B------:R-:W-:Y:S01]  /*0560*/  LOP3.LUT R8, R0.reuse, 0xc0, RZ, 0xc0, !PT ;  /* 0x000000c000087812 */ /* 0x040fe200078ec0ff */
[----:B------:R-:W-:Y:S01]  /*0570*/  IMAD.SHL.U32 R71, R0, 0x2, RZ ;  /* 0x0000000200477824 */ /* 0x000fe200078e00ff */
[----:B------:R-:W-:Y:S01]  /*0580*/  UMOV UR41, 0x400 ;  /* 0x0000040000297882 */ /* 0x000fe20000000000 */
[----:B-----5:R-:W-:-:S02]  /*0590*/  ISETP.GE.AND P0, PT, R73, 0x1, PT ;  /* 0x000000014900780c */ /* 0x020fc40003f06270 */
[----:B------:R-:W-:-:S04]  /*05a0*/  SHF.R.U32.HI R8, RZ, 0x2, R8 ;  /* 0x00000002ff087819 */ /* 0x000fc80000011608 */
[----:B------:R-:W-:-:S04]  /*05b0*/  LOP3.LUT R71, R8, 0x1fe, R71, 0x78, !PT ;  /* 0x000001fe08477812 */ /* 0x000fc800078e7847 */
[----:B------:R-:W-:Y:S01]  /*05c0*/  LOP3.LUT R72, R71, 0x40, RZ, 0x3c, !PT ;  /* 0x0000004047487812 */ /* 0x000fe200078e3cff */
[----:B0-----:R-:W-:Y:S01]  /*05d0*/  ULEA UR41, UR4, UR41, 0x18 ;  /* 0x0000002904297291 */ /* 0x001fe2000f8ec03f */
[----:B------:R-:W-:Y:S01]  /*05e0*/  IMAD.MOV.U32 R79, RZ, RZ, -0x800000 ;  /* 0xff800000ff4f7424 */ /* 0x000fe200078e00ff */
[----:B------:R-:W-:Y:S01]  /*05f0*/  MOV R58, 0x3f800000 ;  /* 0x3f800000003a7802 */ /* 0x000fe20000000f00 */
[----:B------:R-:W-:Y:S01]  /*0600*/  IMAD.MOV.U32 R60, RZ, RZ, 0x3f800000 ;  /* 0x3f800000ff3c7424 */ /* 0x000fe200078e00ff */
[----:B------:R-:W-:Y:S01]  /*0610*/  CS2R R34, SRZ ;  /* 0x0000000000227805 */ /* 0x000fe2000001ff00 */
[----:B------:R-:W-:Y:S01]  /*0620*/  IMAD.MOV.U32 R83, RZ, RZ, -0x800000 ;  /* 0xff800000ff537424 */ /* 0x000fe200078e00ff */
[----:B------:R-:W-:Y:S02]  /*0630*/  CS2R R36, SRZ ;  /* 0x0000000000247805 */ /* 0x000fe4000001ff00 */
[----:B------:R-:W-:Y:S01]  /*0640*/  CS2R R38, SRZ ;  /* 0x0000000000267805 */ /* 0x000fe2000001ff00 */
[----:B--2---:R-:W-:Y:S04]  /*0650*/  STS.U16 [R71+UR41], R22 ;  /* 0x0000001647007988 */ /* 0x004fe80008000429 */
[----:B---3--:R-:W-:Y:S04]  /*0660*/  STS.U16 [R71+UR41+0x400], R24 ;  /* 0x0004001847007988 */ /* 0x008fe80008000429 */
[----:B------:R-:W-:Y:S04]  /*0670*/  STS.U16 [R71+UR41+0x800], R26 ;  /* 0x0008001a47007988 */ /* 0x000fe80008000429 */
[----:B----4-:R-:W-:Y:S04]  /*0680*/  STS.U16 [R71+UR41+0xc00], R28 ;  /* 0x000c001c47007988 */ /* 0x010fe80008000429 */
[----:B------:R0:W-:Y:S04]  /*0690*/  STS.U16 [R71+UR41+0x1400], R32 ;  /* 0x0014002047007988 */ /* 0x0001e80008000429 */
[----:B------:R1:W-:Y:S04]  /*06a0*/  STS.U16 [R71+UR41+0x1000], R30 ;  /* 0x0010001e47007988 */ /* 0x0003e80008000429 */
[----:B------:R-:W-:Y:S04]  /*06b0*/  STS.U16 [R71+UR41+0x1800], R10 ;  /* 0x0018000a47007988 */ /* 0x000fe80008000429 */
[----:B------:R-:W-:Y:S01]  /*06c0*/  STS.U16 [R71+UR41+0x1c00], R14 ;  /* 0x001c000e47007988 */ /* 0x000fe20008000429 */
[----:B0-----:R-:W-:-:S03]  /*06d0*/  CS2R R32, SRZ ;  /* 0x0000000000207805 */ /* 0x001fc6000001ff00 */
[----:B------:R-:W-:Y:S01]  /*06e0*/  STS.U16 [R72+UR41+0x200], R23 ;  /* 0x0002001748007988 */ /* 0x000fe20008000429 */
[----:B-1----:R-:W-:-:S03]  /*06f0*/  CS2R R30, SRZ ;  /* 0x00000000001e7805 */ /* 0x002fc6000001ff00 */
[----:B------:R0:W-:Y:S04]  /*0700*/  STS.U16 [R72+UR41+0x600], R25 ;  /* 0x0006001948007988 */ /* 0x0001e80008000429 */
[----:B------:R1:W-:Y:S04]  /*0710*/  STS.U16 [R72+UR41+0xa00], R27 ;  /* 0x000a001b48007988 */ /* 0x0003e80008000429 */
[----:B------:R2:W-:Y:S04]  /*0720*/  STS.U16 [R72+UR41+0xe00], R29 ;  /* 0x000e001d48007988 */ /* 0x0005e80008000429 */
[----:B------:R3:W-:Y:S01]  /*0730*/  STS.U16 [R72+UR41+0x1200], R3 ;  /* 0x0012000348007988 */ /* 0x0007e20008000429 */
[----:B0-----:R-:W-:-:S03]  /*0740*/  CS2R R24, SRZ ;  /* 0x0000000000187805 */ /* 0x001fc6000001ff00 */
[----:B------:R3:W-:Y:S01]  /*0750*/  STS.U16 [R72+UR41+0x1600], R5 ;  /* 0x0016000548007988 */ /* 0x0007e20008000429 */
[----:B-1----:R-:W-:-:S03]  /*0760*/  CS2R R26, SRZ ;  /* 0x00000000001a7805 */ /* 0x002fc6000001ff00 */
[----:B------:R3:W-:Y:S01]  /*0770*/  STS.U16 [R72+UR41+0x1a00], R7 ;  /* 0x001a000748007988 */ /* 0x0007e20008000429 */
[----:B--2---:R-:W-:-:S03]  /*0780*/  CS2R R28, SRZ ;  /* 0x00000000001c7805 */ /* 0x004fc6000001ff00 */
[----:B------:R3:W-:Y:S01]  /*0790*/  STS.U16 [R72+UR41+0x1e00], R13 ;  /* 0x001e000d48007988 */ /* 0x0007e20008000429 */
[----:B------:R-:W-:Y:S05]  /*07a0*/  @!P0 BRA `(.L_x_0) ;  /* 0x0000001400748947 */ /* 0x000fea0003800000 */
[----:B------:R-:W0:Y:S01]  /*07b0*/  LDC.64 R58, c[0x0][0x250] ;  /* 0x00009400ff3a7b82 */ /* 0x000e220000000a00 */
[--C-:B------:R-:W-:Y:S01]  /*07c0*/  SHF.R.U32.HI R4, RZ, 0x5, R0.reuse ;  /* 0x00000005ff047819 */ /* 0x100fe20000011600 */
[----:B------:R-:W-:Y:S01]  /*07d0*/  ULDC UR4, c[0x0][0x258] ;  /* 0x0000960000047ab9 */ /* 0x000fe20000000800 */
[----:B------:R-:W-:Y:S01]  /*07e0*/  SHF.R.U32.HI R8, RZ, 0x5, R0 ;  /* 0x00000005ff087819 */ /* 0x000fe20000011600 */
[----:B------:R-:W-:Y:S01]  /*07f0*/  IMAD R16, R16, UR4, RZ ;  /* 0x0000000410107c24 */ /* 0x000fe2000f8e02ff */
[----:B------:R-:W-:Y:S01]  /*0800*/  R2UR UR45, R4 ;  /* 0x00000000042d72ca */ /* 0x000fe200000e0000 */
[----:B------:R-:W-:Y:S01]  /*0810*/  ULDC.64 UR4, c[0x0][0x218] ;  /* 0x0000860000047ab9 */ /* 0x000fe20000000a00 */
[----:B------:R-:W-:Y:S01]  /*0820*/  LOP3.LUT R4, R0, 0x1f, RZ, 0xc0, !PT ;  /* 0x0000001f00047812 */ /* 0x000fe200078ec0ff */
[----:B------:R-:W1:Y:S01]  /*0830*/  LDC.64 R60, c[0x0][0x260] ;  /* 0x00009800ff3c7b82 */ /* 0x000e620000000a00 */
[----:B---3--:R-:W-:Y:S01]  /*0840*/  SHF.L.U32 R3, R16, 0x1, RZ ;  /* 0x0000000110037819 */ /* 0x008fe200000006ff */
[----:B------:R-:W-:Y:S01]  /*0850*/  ULDC.64 UR6, c[0x0][0x220] ;  /* 0x0000880000067ab9 */ /* 0x000fe20000000a00 */
[----:B------:R-:W-:Y:S01]  /*0860*/  USHF.R.U32.HI UR36, URZ, 0x4, UR41 ;  /* 0x000000043f247899 */ /* 0x000fe20008011629 */
[----:B------:R-:W-:Y:S01]  /*0870*/  IMAD.MOV.U32 R76, RZ, RZ, -0x800000 ;  /* 0xff800000ff4c7424 */ /* 0x000fe200078e00ff */
[----:B------:R-:W-:Y:S01]  /*0880*/  UIADD3 UR46, UR41, 0x2000, URZ ;  /* 0x00002000292e7890 */ /* 0x000fe2000fffe03f */
[----:B------:R-:W-:Y:S01]  /*0890*/  MOV R75, RZ ;  /* 0x000000ff004b7202 */ /* 0x000fe20000000f00 */
[----:B------:R-:W-:Y:S01]  /*08a0*/  USGXT.U32 UR36, UR36, 0xe ;  /* 0x0000000e2424789a */ /* 0x000fe20008000000 */
[----:B------:R-:W2:Y:S01]  /*08b0*/  LDC R25, c[0x0][0x268] ;  /* 0x00009a00ff197b82 */ /* 0x000ea20000000800 */
[----:B------:R-:W-:Y:S01]  /*08c0*/  USHF.R.U32.HI UR38, URZ, 0x4, UR46 ;  /* 0x000000043f267899 */ /* 0x000fe2000801162e */
[----:B------:R-:W-:Y:S01]  /*08d0*/  IMAD.MOV.U32 R77, RZ, RZ, RZ ;  /* 0x000000ffff4d7224 */ /* 0x000fe200078e00ff */
[----:B------:R-:W-:Y:S01]  /*08e0*/  UIADD3 UR32, UP0, UR36, 0x80, URZ ;  /* 0x0000008024207890 */ /* 0x000fe2000ff1e03f */
[----:B------:R-:W-:Y:S01]  /*08f0*/  IMAD.MOV.U32 R74, RZ, RZ, -0x800000 ;  /* 0xff800000ff4a7424 */ /* 0x000fe200078e00ff */
[----:B------:R-:W-:Y:S01]  /*0900*/  USGXT.U32 UR38, UR38, 0xe ;  /* 0x0000000e2626789a */ /* 0x000fe20008000000 */
[----:B------:R-:W-:-:S02]  /*0910*/  CS2R R26, SRZ ;  /* 0x00000000001a7805 */ /* 0x000fc4000001ff00 */
[----:B------:R-:W-:Y:S01]  /*0920*/  CS2R R28, SRZ ;  /* 0x00000000001c7805 */ /* 0x000fe2000001ff00 */
[----:B0-----:R-:W-:Y:S01]  /*0930*/  IMAD R58, R58, UR40, RZ ;  /* 0x000000283a3a7c24 */ /* 0x001fe2000f8e02ff */
[----:B------:R-:W-:Y:S01]  /*0940*/  CS2R R30, SRZ ;  /* 0x00000000001e7805 */ /* 0x000fe2000001ff00 */
[----:B------:R-:W-:Y:S01]  /*0950*/  IMAD R18, R18, R59, RZ ;  /* 0x0000003b12127224 */ /* 0x000fe200078e02ff */
[----:B------:R-:W-:Y:S01]  /*0960*/  CS2R R32, SRZ ;  /* 0x0000000000207805 */ /* 0x000fe2000001ff00 */
[C---:B------:R-:W-:Y:S01]  /*0970*/  IMAD.SHL.U32 R2, R58.reuse, 0x2, RZ ;  /* 0x000000023a027824 */ /* 0x040fe200078e00ff */
[----:B------:R-:W-:Y:S01]  /*0980*/  CS2R R34, SRZ ;  /* 0x0000000000227805 */ /* 0x000fe2000001ff00 */
[----:B------:R-:W-:Y:S01]  /*0990*/  IMAD.HI R58, R58, 0x2, RZ ;  /* 0x000000023a3a7827 */ /* 0x000fe200078e02ff */
[----:B------:R-:W-:Y:S02]  /*09a0*/  CS2R R36, SRZ ;  /* 0x0000000000247805 */ /* 0x000fe4000001ff00 */
[----:B------:R-:W-:-:S02]  /*09b0*/  CS2R R38, SRZ ;  /* 0x0000000000267805 */ /* 0x000fc4000001ff00 */
[----:B------:R-:W-:Y:S01]  /*09c0*/  IADD3 R19, P0, P1, R3, UR4, R2 ;  /* 0x0000000403137c10 */ /* 0x000fe2000f91e002 */
[----:B-1----:R-:W-:Y:S01]  /*09d0*/  IMAD R60, R60, UR40, RZ ;  /* 0x000000283c3c7c24 */ /* 0x002fe2000f8e02ff */
[----:B------:R-:W-:Y:S01]  /*09e0*/  UIADD3 UR4, UR45, 0x18, URZ ;  /* 0x000000182d047890 */ /* 0x000fe2000fffe03f */
[----:B------:R-:W-:Y:S01]  /*09f0*/  IMAD R5, R4, R61, RZ ;  /* 0x0000003d04057224 */ /* 0x000fe200078e02ff */
[-C--:B------:R-:W-:Y:S01]  /*0a00*/  LEA R62, P2, R18, R19.reuse, 0x1 ;  /* 0x00000013123e7211 */ /* 0x080fe200078408ff */
[----:B------:R-:W-:Y:S01]  /*0a10*/  IMAD R4, R59, 0x4, R18 ;  /* 0x000000043b047824 */ /* 0x000fe200078e0212 */
[----:B------:R-:W-:Y:S01]  /*0a20*/  SHF.L.U32 R2, R60, 0x1, RZ ;  /* 0x000000013c027819 */ /* 0x000fe200000006ff */
[----:B------:R-:W-:Y:S01]  /*0a30*/  IMAD.HI R3, R16, 0x2, RZ ;  /* 0x0000000210037827 */ /* 0x000fe200078e02ff */
[----:B------:R-:W-:Y:S01]  /*0a40*/  ULDC UR44, c[0x0][0x238] ;  /* 0x00008e00002c7ab9 */ /* 0x000fe20000000800 */
[----:B------:R-:W-:Y:S01]  /*0a50*/  UMOV UR37, 0x40000040 ;  /* 0x4000004000257882 */ /* 0x000fe20000000000 */
[----:B------:R-:W-:Y:S01]  /*0a60*/  LEA R64, P3, R4, R19, 0x1 ;  /* 0x0000001304407211 */ /* 0x000fe200078608ff */
[----:B------:R-:W-:Y:S01]  /*0a70*/  IMAD.SHL.U32 R7, R5, 0x2, RZ ;  /* 0x0000000205077824 */ /* 0x000fe200078e00ff */
[----:B------:R-:W-:Y:S01]  /*0a80*/  IADD3.X R11, R3, UR5, R58, P0, P1 ;  /* 0x00000005030b7c10 */ /* 0x000fe200087e243a */
[----:B------:R-:W-:Y:S01]  /*0a90*/  IMAD R6, R59, 0x4, R4 ;  /* 0x000000043b067824 */ /* 0x000fe200078e0204 */
[----:B------:R-:W-:Y:S01]  /*0aa0*/  UIADD3 UR5, UR45, 0x38, URZ ;  /* 0x000000382d057890 */ /* 0x000fe2000fffe03f */
[----:B------:R-:W-:Y:S01]  /*0ab0*/  IMAD.HI R60, R60, 0x2, RZ ;  /* 0x000000023c3c7827 */ /* 0x000fe200078e02ff */
[----:B------:R-:W-:-:S02]  /*0ac0*/  IADD3 R9, P0, P1, R7, UR6, R2 ;  /* 0x0000000607097c10 */ /* 0x000fc4000f91e002 */
[----:B------:R-:W-:Y:S01]  /*0ad0*/  SGXT.U32 R2, R8, 0x3 ;  /* 0x000000030802781a */ /* 0x000fe20000000000 */
[----:B------:R-:W-:Y:S01]  /*0ae0*/  IMAD.HI R5, R5, 0x2, RZ ;  /* 0x0000000205057827 */ /* 0x000fe200078e02ff */
[C---:B------:R-:W-:Y:S02]  /*0af0*/  LEA R8, R59.reuse, R6, 0x2 ;  /* 0x000000063b087211 */ /* 0x040fe400078e10ff */
[----:B------:R-:W-:Y:S01]  /*0b00*/  LEA.HI.X.SX32 R65, R4, R11, 0x1, P3 ;  /* 0x0000000b04417211 */ /* 0x000fe200018f0eff */
[----:B--2---:R-:W-:Y:S01]  /*0b10*/  IMAD R7, R2, R25, RZ ;  /* 0x0000001902077224 */ /* 0x004fe200078e02ff */
[----:B------:R-:W-:Y:S01]  /*0b20*/  LEA.HI.X.SX32 R63, R18, R11, 0x1, P2 ;  /* 0x0000000b123f7211 */ /* 0x000fe200010f0eff */
[----:B------:R-:W-:Y:S01]  /*0b30*/  IMAD R10, R59, 0x4, R8 ;  /* 0x000000043b0a7824 */ /* 0x000fe200078e0208 */
[-C--:B------:R-:W-:Y:S01]  /*0b40*/  LEA R66, P4, R6, R19.reuse, 0x1 ;  /* 0x0000001306427211 */ /* 0x080fe200078808ff */
[----:B------:R-:W-:Y:S01]  /*0b50*/  IMAD R4, R25, UR4, RZ ;  /* 0x0000000419047c24 */ /* 0x000fe2000f8e02ff */
[----:B------:R-:W-:Y:S01]  /*0b60*/  LEA R68, P2, R8, R19, 0x1 ;  /* 0x0000001308447211 */ /* 0x000fe200078408ff */
[----:B------:R-:W-:Y:S01]  /*0b70*/  IMAD R2, R59, 0x4, R10 ;  /* 0x000000043b027824 */ /* 0x000fe200078e020a */
[-C--:B------:R-:W-:Y:S01]  /*0b80*/  LEA.HI.X.SX32 R67, R6, R11.reuse, 0x1, P4 ;  /* 0x0000000b06437211 */ /* 0x080fe200020f0eff */
[----:B------:R-:W-:Y:S01]  /*0b90*/  IMAD R6, R25, UR5, RZ ;  /* 0x0000000519067c24 */ /* 0x000fe2000f8e02ff */
[----:B------:R-:W-:Y:S01]  /*0ba0*/  LEA.HI.X.SX32 R69, R8, R11, 0x1, P2 ;  /* 0x0000000b08457211 */ /* 0x000fe200010f0eff */
[----:B------:R-:W-:Y:S01]  /*0bb0*/  UMOV UR4, URZ ;  /* 0x0000003f00047c82 */ /* 0x000fe20008000000 */
[C---:B------:R-:W-:Y:S01]  /*0bc0*/  LEA R12, R59.reuse, R2, 0x2 ;  /* 0x000000023b0c7211 */ /* 0x040fe200078e10ff */
[----:B------:R-:W-:Y:S01]  /*0bd0*/  UIADD3.X UR33, UR4, 0x40000040, URZ, UP0, !UPT ;  /* 0x4000004004217890 */ /* 0x000fe200087fe43f */
[-C--:B------:R-:W-:Y:S01]  /*0be0*/  LEA R22, P3, R2, R19.reuse, 0x1 ;  /* 0x0000001302167211 */ /* 0x080fe200078608ff */
[----:B------:R-:W-:Y:S01]  /*0bf0*/  UIADD3 UR34, UP0, UR38, 0x2, URZ ;  /* 0x0000000226227890 */ /* 0x000fe2000ff1e03f */
[----:B------:R-:W-:Y:S01]  /*0c00*/  LEA R56, P2, R10, R19, 0x1 ;  /* 0x000000130a387211 */ /* 0x000fe200078408ff */
[----:B------:R-:W-:Y:S01]  /*0c10*/  IMAD R3, R59, 0x4, R12 ;  /* 0x000000043b037824 */ /* 0x000fe200078e020c */
[----:B------:R-:W-:Y:S01]  /*0c20*/  LEA.HI.X.SX32 R23, R2, R11, 0x1, P3 ;  /* 0x0000000b02177211 */ /* 0x000fe200018f0eff */
[----:B------:R-:W-:Y:S01]  /*0c30*/  IMAD R2, R25, 0x8, R7 ;  /* 0x0000000819027824 */ /* 0x000fe200078e0207 */
[-C--:B------:R-:W-:Y:S01]  /*0c40*/  LEA R20, P4, R12, R19.reuse, 0x1 ;  /* 0x000000130c147211 */ /* 0x080fe200078808ff */
[----:B------:R-:W-:Y:S01]  /*0c50*/  UMOV UR5, URZ ;  /* 0x0000003f00057c82 */ /* 0x000fe20008000000 */
[----:B------:R-:W-:Y:S01]  /*0c60*/  LEA R18, P5, R3, R19, 0x1 ;  /* 0x0000001303127211 */ /* 0x000fe200078a08ff */
[----:B------:R-:W-:Y:S01]  /*0c70*/  UIADD3.X UR35, UR5, 0x40000040, URZ, UP0, !UPT ;  /* 0x4000004005237890 */ /* 0x000fe200087fe43f */
[----:B------:R-:W-:Y:S01]  /*0c80*/  IADD3.X R60, R5, UR7, R60, P0, P1 ;  /* 0x00000007053c7c10 */ /* 0x000fe200087e243c */
[----:B------:R-:W-:Y:S01]  /*0c90*/  IMAD.MOV.U32 R58, RZ, RZ, 0x3f800000 ;  /* 0x3f800000ff3a7424 */ /* 0x000fe200078e00ff */
[-C--:B------:R-:W-:Y:S01]  /*0ca0*/  LEA.HI.X.SX32 R19, R3, R11.reuse, 0x1, P5 ;  /* 0x0000000b03137211 */ /* 0x080fe200028f0eff */
[----:B------:R-:W-:Y:S01]  /*0cb0*/  UIADD3.64 UR28, UR32, 0x80, URZ ;  /* 0x00000080201c7897 */ /* 0x000fe2000fffe03f */
[C---:B------:R-:W-:Y:S01]  /*0cc0*/  LEA R3, R25.reuse, R2, 0x3 ;  /* 0x0000000219037211 */ /* 0x040fe200078e18ff */
[----:B------:R-:W-:Y:S01]  /*0cd0*/  UIADD3.64 UR24, UR32, 0x100, URZ ;  /* 0x0000010020187897 */ /* 0x000fe2000fffe03f */
[-C--:B------:R-:W-:Y:S01]  /*0ce0*/  LEA.HI.X.SX32 R57, R10, R11.reuse, 0x1, P2 ;  /* 0x0000000b0a397211 */ /* 0x080fe200010f0eff */
[----:B------:R-:W-:Y:S01]  /*0cf0*/  UIADD3.64 UR30, UR34, 0x2, URZ ;  /* 0x00000002221e7897 */ /* 0x000fe2000fffe03f */
[----:B------:R-:W-:Y:S01]  /*0d00*/  LEA.HI.X.SX32 R21, R12, R11, 0x1, P4 ;  /* 0x0000000b0c157211 */ /* 0x000fe200020f0eff */
[----:B------:R-:W-:Y:S01]  /*0d10*/  IMAD R5, R25, 0x10, R3 ;  /* 0x0000001019057824 */ /* 0x000fe200078e0203 */
[-C--:B------:R-:W-:Y:S01]  /*0d20*/  LEA R16, P0, R7, R9.reuse, 0x1 ;  /* 0x0000000907107211 */ /* 0x080fe200078008ff */
[----:B------:R-:W-:Y:S01]  /*0d30*/  UIADD3.64 UR26, UR34, 0x4, URZ ;  /* 0x00000004221a7897 */ /* 0x000fe2000fffe03f */
[-C--:B------:R-:W-:Y:S01]  /*0d40*/  LEA R14, P1, R2, R9.reuse, 0x1 ;  /* 0x00000009020e7211 */ /* 0x080fe200078208ff */
[C---:B------:R-:W-:Y:S01]  /*0d50*/  IMAD R24, R25.reuse, 0x8, R5 ;  /* 0x0000000819187824 */ /* 0x040fe200078e0205 */
[-C--:B------:R-:W-:Y:S01]  /*0d60*/  LEA R10, P3, R6, R9.reuse, 0x1 ;  /* 0x00000009060a7211 */ /* 0x080fe200078608ff */
[----:B------:R-:W-:Y:S01]  /*0d70*/  UIADD3.64 UR22, UR34, 0x7e, URZ ;  /* 0x0000007e22167897 */ /* 0x000fe2000fffe03f */
[----:B------:R-:W-:Y:S01]  /*0d80*/  LEA R12, P2, R4, R9, 0x1 ;  /* 0x00000009040c7211 */ /* 0x000fe200078408ff */
[----:B------:R-:W-:Y:S01]  /*0d90*/  UIADD3.64 UR18, UR34, 0x80, URZ ;  /* 0x0000008022127897 */ /* 0x000fe2000fffe03f */
[----:B------:R-:W-:Y:S01]  /*0da0*/  LEA R25, R25, R24, 0x3 ;  /* 0x0000001819197211 */ /* 0x000fe200078e18ff */
[----:B------:R-:W-:Y:S01]  /*0db0*/  UIADD3.64 UR14, UR34, 0x82, URZ ;  /* 0x00000082220e7897 */ /* 0x000fe2000fffe03f */
[-C--:B------:R-:W-:Y:S01]  /*0dc0*/  LEA.HI.X.SX32 R17, R7, R60.reuse, 0x1, P0 ;  /* 0x0000003c07117211 */ /* 0x080fe200000f0eff */
[----:B------:R-:W-:Y:S01]  /*0dd0*/  UIADD3.64 UR10, UR34, 0x84, URZ ;  /* 0x00000084220a7897 */ /* 0x000fe2000fffe03f */
[----:B------:R-:W-:-:S02]  /*0de0*/  LEA.HI.X.SX32 R15, R2, R60, 0x1, P1 ;  /* 0x0000003c020f7211 */ /* 0x000fc400008f0eff */
[-C--:B------:R-:W-:Y:S02]  /*0df0*/  LEA.HI.X.SX32 R11, R6, R60.reuse, 0x1, P3 ;  /* 0x0000003c060b7211 */ /* 0x080fe400018f0eff */
[----:B------:R-:W-:Y:S02]  /*0e00*/  LEA.HI.X.SX32 R13, R4, R60, 0x1, P2 ;  /* 0x0000003c040d7211 */ /* 0x000fe400010f0eff */
[-C--:B------:R-:W-:Y:S02]  /*0e10*/  LEA R8, P0, R3, R9.reuse, 0x1 ;  /* 0x0000000903087211 */ /* 0x080fe400078008ff */
[-C--:B------:R-:W-:Y:S02]  /*0e20*/  LEA R6, P1, R5, R9.reuse, 0x1 ;  /* 0x0000000905067211 */ /* 0x080fe400078208ff */
[-C--:B------:R-:W-:Y:S02]  /*0e30*/  LEA R4, P2, R24, R9.reuse, 0x1 ;  /* 0x0000000918047211 */ /* 0x080fe400078408ff */
[----:B------:R-:W-:-:S02]  /*0e40*/  LEA R2, P3, R25, R9, 0x1 ;  /* 0x0000000919027211 */ /* 0x000fc400078608ff */
[-C--:B------:R-:W-:Y:S02]  /*0e50*/  LEA.HI.X.SX32 R9, R3, R60.reuse, 0x1, P0 ;  /* 0x0000003c03097211 */ /* 0x080fe400000f0eff */
[-C--:B------:R-:W-:Y:S02]  /*0e60*/  LEA.HI.X.SX32 R7, R5, R60.reuse, 0x1, P1 ;  /* 0x0000003c05077211 */ /* 0x080fe400008f0eff */
[-C--:B------:R-:W-:Y:S02]  /*0e70*/  LEA.HI.X.SX32 R5, R24, R60.reuse, 0x1, P2 ;  /* 0x0000003c18057211 */ /* 0x080fe400010f0eff */
[----:B------:R-:W-:Y:S02]  /*0e80*/  LEA.HI.X.SX32 R3, R25, R60, 0x1, P3 ;  /* 0x0000003c19037211 */ /* 0x000fe400018f0eff */
[----:B------:R-:W-:Y:S02]  /*0e90*/  CS2R R24, SRZ ;  /* 0x0000000000187805 */ /* 0x000fe4000001ff00 */
[----:B------:R-:W-:-:S07]  /*0ea0*/  MOV R60, 0x3f800000 ;  /* 0x3f800000003c7802 */ /* 0x000fce0000000f00 */
.L_x_1:
[----:B------:R-:W-:-:S04]  /*0eb0*/  IMAD.WIDE R40, R75, 0x2, R62 ;  /* 0x000000024b287825 */ /* 0x000fc800078e023e */
[C---:B------:R-:W-:Y:S02]  /*0ec0*/  IMAD.WIDE R44, R75.reuse, 0x2, R66 ;  /* 0x000000024b2c7825 */ /* 0x040fe400078e0242 */
[----:B------:R-:W2:Y:S02]  /*0ed0*/  LDG.E.U16 R40, desc[UR42][R40.64] ;  /* 0x0000002a28287981 */ /* 0x000ea4000c1e1500 */
[C---:B------:R-:W-:Y:S02]  /*0ee0*/  IMAD.WIDE R48, R75.reuse, 0x2, R56 ;  /* 0x000000024b307825 */ /* 0x040fe400078e0238 */
[----:B------:R-:W3:Y:S02]  /*0ef0*/  LDG.E.U16 R78, desc[UR42][R44.64] ;  /* 0x0000002a2c4e7981 */ /* 0x000ee4000c1e1500 */
[C---:B------:R-:W-:Y:S02]  /*0f00*/  IMAD.WIDE R52, R75.reuse, 0x2, R20 ;  /* 0x000000024b347825 */ /* 0x040fe400078e0214 */
[----:B------:R-:W4:Y:S02]  /*0f10*/  LDG.E.U16 R80, desc[UR42][R48.64] ;  /* 0x0000002a30507981 */ /* 0x000f24000c1e1500 */
[----:B------:R-:W-:-:S02]  /*0f20*/  IMAD.WIDE R42, R75, 0x2, R64 ;  /* 0x000000024b2a7825 */ /* 0x000fc400078e0240 */
[----:B------:R-:W5:Y:S02]  /*0f30*/  LDG.E.U16 R82, desc[UR42][R52.64] ;  /* 0x0000002a34527981 */ /* 0x000f64000c1e1500 */
[C---:B------:R-:W-:Y:S02]  /*0f40*/  IMAD.WIDE R46, R75.reuse, 0x2, R68 ;  /* 0x000000024b2e7825 */ /* 0x040fe400078e0244 */
[----:B------:R-:W5:Y:S02]  /*0f50*/  LDG.E.U16 R79, desc[UR42][R42.64] ;  /* 0x0000002a2a4f7981 */ /* 0x000f64000c1e1500 */
[C---:B------:R-:W-:Y:S02]  /*0f60*/  IMAD.WIDE R50, R75.reuse, 0x2, R22 ;  /* 0x000000024b327825 */ /* 0x040fe400078e0216 */
[----:B------:R-:W5:Y:S02]  /*0f70*/  LDG.E.U16 R81, desc[UR42][R46.64] ;  /* 0x0000002a2e517981 */ /* 0x000f64000c1e1500 */
[----:B------:R-:W-:-:S02]  /*0f80*/  IMAD.WIDE R54, R75, 0x2, R18 ;  /* 0x000000024b367825 */ /* 0x000fc400078e0212 */
[----:B------:R-:W5:Y:S04]  /*0f90*/  LDG.E.U16 R83, desc[UR42][R50.64] ;  /* 0x0000002a32537981 */ /* 0x000f68000c1e1500 */
[----:B------:R-:W5:Y:S01]  /*0fa0*/  LDG.E.U16 R85, desc[UR42][R54.64] ;  /* 0x0000002a36557981 */ /* 0x000f62000c1e1500 */
[----:B------:R-:W-:Y:S06]  /*0fb0*/  BAR.SYNC.DEFER_BLOCKING 0x0 ;  /* 0x0000000000007b1d */ /* 0x000fec0000010000 */
[----:B------:R-:W-:Y:S01]  /*0fc0*/  UMOV UR39, 0x40000040 ;  /* 0x4000004000277882 */ /* 0x000fe20000000000 */
[----:B------:R-:W-:Y:S01]  /*0fd0*/  UMOV UR20, UR36 ;  /* 0x0000002400147c82 */ /* 0x000fe20008000000 */
[----:B------:R-:W-:Y:S01]  /*0fe0*/  UMOV UR21, UR37 ;  /* 0x0000002500157c82 */ /* 0x000fe20008000000 */
[----:B------:R-:W-:-:S04]  /*0ff0*/  IMAD.WIDE R86, R77, 0x2, R6 ;  /* 0x000000024d567825 */ /* 0x000fc800078e0206 */
[----:B------:R-:W-:-:S04]  /*1000*/  IMAD.WIDE R88, R77, 0x2, R4 ;  /* 0x000000024d587825 */ /* 0x000fc800078e0204 */
[----:B------:R-:W-:-:S04]  /*1010*/  IMAD.WIDE R90, R77, 0x2, R2 ;  /* 0x000000024d5a7825 */ /* 0x000fc800078e0202 */
[C---:B------:R-:W-:Y:S01]  /*1020*/  IMAD.WIDE R92, R77.reuse, 0x2, R10 ;  /* 0x000000024d5c7825 */ /* 0x040fe200078e020a */
[----:B--2---:R0:W-:Y:S04]  /*1030*/  STS.U16 [R71+UR41+0x2000], R40 ;  /* 0x0020002847007988 */ /* 0x0041e80008000429 */
[----:B---3--:R-:W-:Y:S04]  /*1040*/  STS.U16 [R71+UR41+0x2400], R78 ;  /* 0x0024004e47007988 */ /* 0x008fe80008000429 */
[----:B----4-:R-:W-:Y:S04]  /*1050*/  STS.U16 [R71+UR41+0x2800], R80 ;  /* 0x0028005047007988 */ /* 0x010fe80008000429 */
[----:B-----5:R-:W-:Y:S04]  /*1060*/  STS.U16 [R71+UR41+0x2c00], R82 ;  /* 0x002c005247007988 */ /* 0x020fe80008000429 */
[----:B------:R1:W-:Y:S04]  /*1070*/  STS.U16 [R72+UR41+0x2200], R79 ;  /* 0x0022004f48007988 */ /* 0x0003e80008000429 */
[----:B------:R2:W-:Y:S04]  /*1080*/  STS.U16 [R72+UR41+0x2600], R81 ;  /* 0x0026005148007988 */ /* 0x0005e80008000429 */
[----:B------:R3:W-:Y:S04]  /*1090*/  STS.U16 [R72+UR41+0x2a00], R83 ;  /* 0x002a005348007988 */ /* 0x0007e80008000429 */
[----:B------:R4:W-:Y:S01]  /*10a0*/  STS.U16 [R72+UR41+0x2e00], R85 ;  /* 0x002e005548007988 */ /* 0x0009e20008000429 */
[----:B------:R5:W-:Y:S06]  /*10b0*/  MEMBAR.ALL.CTA ;  /* 0x0000000000007992 */ /* 0x000bec0000008000 */
[----:B-----5:R-:W5:Y:S02]  /*10c0*/  FENCE.VIEW.ASYNC.S ;  /* 0x00000000000073c6 */ /* 0x020f640000000000 */
[----:B-----5:R-:W-:Y:S06]  /*10d0*/  BAR.SYNC.DEFER_BLOCKING 0x0 ;  /* 0x0000000000007b1d */ /* 0x020fec0000010000 */
[----:B0-----:R-:W-:Y:S01]  /*10e0*/  WARPGROUP.ARRIVE ;  /* 0x00000000000079c5 */ /* 0x001fe20000000000 */
[C---:B-1----:R-:W-:Y:S01]  /*10f0*/  IMAD.WIDE R78, R77.reuse, 0x2, R16 ;  /* 0x000000024d4e7825 */ /* 0x042fe200078e0210 */
[----:B------:R-:W5:Y:S04]  /*1100*/  LDG.E.U16 R86, desc[UR42][R86.64] ;  /* 0x0000002a56567981 */ /* 0x000f68000c1e1500 */
[----:B------:R-:W-:Y:S01]  /*1110*/  HGMMA.64x16x16.F32.BF16 R48, gdesc[UR36].tnspA, RZ, !UPT ;  /* 0x20200000243079f0 */ /* 0x000fe2000c7018ff */
[C---:B--2---:R-:W-:Y:S01]  /*1120*/  IMAD.WIDE R80, R77.reuse, 0x2, R14 ;  /* 0x000000024d507825 */ /* 0x044fe200078e020e */
[----:B------:R0:W2:Y:S03]  /*1130*/  LDG.E.U16 R78, desc[UR42][R78.64] ;  /* 0x0000002a4e4e7981 */ /* 0x0000a6000c1e1500 */
[C---:B---3--:R-:W-:Y:S01]  /*1140*/  IMAD.WIDE R82, R77.reuse, 0x2, R8 ;  /* 0x000000024d527825 */ /* 0x048fe200078e0208 */
[----:B------:R-:W3:Y:S03]  /*1150*/  LDG.E.U16 R88, desc[UR42][R88.64] ;  /* 0x0000002a58587981 */ /* 0x000ee6000c1e1500 */
[----:B----4-:R-:W-:Y:S01]  /*1160*/  IMAD.WIDE R84, R77, 0x2, R12 ;  /* 0x000000024d547825 */ /* 0x010fe200078e020c */
[----:B------:R1:W4:Y:S04]  /*1170*/  LDG.E.U16 R80, desc[UR42][R80.64] ;  /* 0x0000002a50507981 */ /* 0x000328000c1e1500 */
[----:B------:R1:W5:Y:S04]  /*1180*/  LDG.E.U16 R82, desc[UR42][R82.64] ;  /* 0x0000002a52527981 */ /* 0x000368000c1e1500 */
[----:B------:R-:W3:Y:S04]  /*1190*/  LDG.E.U16 R84, desc[UR42][R84.64] ;  /* 0x0000002a54547981 */ /* 0x000ee8000c1e1500 */
[----:B------:R-:W3:Y:S04]  /*11a0*/  LDG.E.U16 R90, desc[UR42][R90.64] ;  /* 0x0000002a5a5a7981 */ /* 0x000ee8000c1e1500 */
[----:B------:R-:W3:Y:S01]  /*11b0*/  LDG.E.U16 R92, desc[UR42][R92.64] ;  /* 0x0000002a5c5c7981 */ /* 0x000ee2000c1e1500 */
[----:B------:R-:W-:Y:S04]  /*11c0*/  HGMMA.64x16x16.F32.BF16 R48, gdesc[UR32].tnspA, R48 ;  /* 0x20200000203079f0 */ /* 0x000fe80008701830 */
[----:B------:R-:W-:Y:S01]  /*11d0*/  HGMMA.64x16x16.F32.BF16 R48, gdesc[UR28].tnspA, R48 ;  /* 0x202000001c3079f0 */ /* 0x000fe20008701830 */
[----:B------:R-:W-:-:S03]  /*11e0*/  UMOV UR16, UR32 ;  /* 0x0000002000107c82 */ /* 0x000fc60008000000 */
[----:B------:R-:W-:Y:S04]  /*11f0*/  HGMMA.64x16x16.F32.BF16 R48, gdesc[UR24].tnspA, R48 ;  /* 0x20200000183079f0 */ /* 0x000fe80008701830 */
[----:B------:R-:W-:Y:S01]  /*1200*/  HGMMA.64x16x16.F32.BF16 R40, gdesc[UR20].tnspA, RZ, !UPT ;  /* 0x20200000142879f0 */ /* 0x000fe2000c7018ff */
[----:B------:R-:W-:Y:S01]  /*1210*/  UMOV UR17, UR33 ;  /* 0x0000002100117c82 */ /* 0x000fe20008000000 */
[----:B------:R-:W-:Y:S02]  /*1220*/  UMOV UR12, UR28 ;  /* 0x0000001c000c7c82 */ /* 0x000fe40008000000 */
[----:B------:R-:W-:Y:S01]  /*1230*/  HGMMA.64x16x16.F32.BF16 R40, gdesc[UR16].tnspA, R40 ;  /* 0x20200000102879f0 */ /* 0x000fe20008701828 */
[----:B------:R-:W-:Y:S01]  /*1240*/  UMOV UR13, UR29 ;  /* 0x0000001d000d7c82 */ /* 0x000fe20008000000 */
[----:B------:R-:W-:-:S02]  /*1250*/  UMOV UR8, UR24 ;  /* 0x0000001800087c82 */ /* 0x000fc40008000000 */
[----:B------:R-:W-:Y:S01]  /*1260*/  HGMMA.64x16x16.F32.BF16 R40, gdesc[UR12].tnspA, R40 ;  /* 0x202000000c2879f0 */ /* 0x000fe20008701828 */
[----:B------:R-:W-:-:S03]  /*1270*/  UMOV UR9, UR25 ;  /* 0x0000001900097c82 */ /* 0x000fc60008000000 */
[----:B------:R-:W-:Y:S03]  /*1280*/  HGMMA.64x16x16.F32.BF16 R40, gdesc[UR8].tnspA, R40, gsb0 ;  /* 0x20200000082879f0 */ /* 0x000fe60008001828 */
[----:B------:R-:W-:Y:S02]  /*1290*/  WARPGROUP.DEPBAR.LE gsb0, 0x0 ;  /* 0x00008000000079c5 */ /* 0x000fe40000010000 */
[----:B0-----:R-:W-:Y:S01]  /*12a0*/  FMUL R79, R48, UR44 ;  /* 0x0000002c304f7c20 */ /* 0x001fe20008400000 */
[----:B------:R-:W-:Y:S01]  /*12b0*/  FMUL R94, R49, UR44 ;  /* 0x0000002c315e7c20 */ /* 0x000fe20008400000 */
[----:B------:R-:W-:Y:S04]  /*12c0*/  BAR.SYNC.DEFER_BLOCKING 0x0 ;  /* 0x0000000000007b1d */ /* 0x000fe80000010000 */
[----:B------:R-:W-:Y:S01]  /*12d0*/  FMNMX R94, R79, R94, !PT ;  /* 0x0000005e4f5e7209 */ /* 0x000fe20007800000 */
[----:B------:R-:W-:-:S05]  /*12e0*/  FMUL R79, R52, UR44 ;  /* 0x0000002c344f7c20 */ /* 0x000fca0008400000 */
        /* <DEDUP_REMOVED lines=10> */
[----:B-1----:R-:W-:Y:S01]  /*1390*/  FMNMX R81, R79, R94, !PT ;  /* 0x0000005e4f517209 */ /* 0x002fe20007800000 */
[----:B------:R-:W-:Y:S01]  /*13a0*/  FMUL R79, R50, UR44 ;  /* 0x0000002c324f7c20 */ /* 0x000fe20008400000 */
[----:B------:R-:W-:-:S05]  /*13b0*/  FMUL R94, R51, UR44 ;  /* 0x0000002c335e7c20 */ /* 0x000fca0008400000 */
[----:B------:R-:W-:Y:S01]  /*13c0*/  FMNMX R94, R79, R94, !PT ;  /* 0x0000005e4f5e7209 */ /* 0x000fe20007800000 */
[----:B------:R-:W-:-:S05]  /*13d0*/  FMUL R79, R54, UR44 ;  /* 0x0000002c364f7c20 */ /* 0x000fca0008400000 */
[----:B------:R-:W-:Y:S01]  /*13e0*/  FMNMX R94, R79, R94, !PT ;  /* 0x0000005e4f5e7209 */ /* 0x000fe20007800000 */
[----:B------:R-:W-:Y:S01]  /*13f0*/  FMUL R79, R55, UR44 ;  /* 0x0000002c374f7c20 */ /* 0x000fe20008400000 */
[----:B------:R-:W0:Y:S04]  /*1400*/  SHFL.BFLY PT, R96, R81, 0x2, 0x1f ;  /* 0x0c401f0051607f89 */ /* 0x000e2800000e0000 */
[----:B------:R-:W-:Y:S01]  /*1410*/  FMNMX R94, R79, R94, !PT ;  /* 0x0000005e4f5e7209 */ /* 0x000fe20007800000 */
[----:B------:R-:W-:-:S05]  /*1420*/  FMUL R79, R42, UR44 ;  /* 0x0000002c2a4f7c20 */ /* 0x000fca0008400000 */
[----:B------:R-:W-:Y:S01]  /*1430*/  FMNMX R94, R79, R94, !PT ;  /* 0x0000005e4f5e7209 */ /* 0x000fe20007800000 */
[----:B------:R-:W-:-:S05]  /*1440*/  FMUL R79, R43, UR44 ;  /* 0x0000002c2b4f7c20 */ /* 0x000fca0008400000 */
[----:B------:R-:W-:Y:S01]  /*1450*/  FMNMX R94, R79, R94, !PT ;  /* 0x0000005e4f5e7209 */ /* 0x000fe20007800000 */
[----:B------:R-:W-:-:S05]  /*1460*/  FMUL R79, R46, UR44 ;  /* 0x0000002c2e4f7c20 */ /* 0x000fca0008400000 */
[----:B------:R-:W-:Y:S01]  /*1470*/  FMNMX R94, R79, R94, !PT ;  /* 0x0000005e4f5e7209 */ /* 0x000fe20007800000 */
[----:B------:R-:W-:Y:S01]  /*1480*/  FMUL R79, R47, UR44 ;  /* 0x0000002c2f4f7c20 */ /* 0x000fe20008400000 */
[----:B0-----:R-:W-:-:S04]  /*1490*/  FMNMX R96, R81, R96, !PT ;  /* 0x0000006051607209 */ /* 0x001fc80007800000 */
[----:B------:R-:W-:Y:S01]  /*14a0*/  FMNMX R94, R79, R94, !PT ;  /* 0x0000005e4f5e7209 */ /* 0x000fe20007800000 */
[----:B------:R-:W0:Y:S04]  /*14b0*/  SHFL.BFLY PT, R81, R96, 0x1, 0x1f ;  /* 0x0c201f0060517f89 */ /* 0x000e2800000e0000 */
[----:B------:R-:W1:Y:S04]  /*14c0*/  SHFL.BFLY PT, R83, R94, 0x2, 0x1f ;  /* 0x0c401f005e537f89 */ /* 0x000e6800000e0000 */
[----:B--2---:R-:W-:Y:S01]  /*14d0*/  STS.U16 [R71+UR41+0x2000], R78 ;  /* 0x0020004e47007988 */ /* 0x004fe20008000429 */
[----:B0-----:R-:W-:-:S02]  /*14e0*/  FMNMX R79, R96, R81, !PT ;  /* 0x00000051604f7209 */ /* 0x001fc40007800000 */
[----:B-1----:R-:W-:-:S05]  /*14f0*/  FMNMX R83, R94, R83, !PT ;  /* 0x000000535e537209 */ /* 0x002fca0007800000 */
[----:B------:R-:W0:Y:S04]  /*1500*/  SHFL.BFLY PT, R96, R83, 0x1, 0x1f ;  /* 0x0c201f0053607f89 */ /* 0x000e2800000e0000 */
[----:B----4-:R-:W-:Y:S04]  /*1510*/  STS.U16 [R71+UR41+0x2200], R80 ;  /* 0x0022005047007988 */ /* 0x010fe80008000429 */
[----:B-----5:R-:W-:Y:S04]  /*1520*/  STS.U16 [R71+UR41+0x2400], R82 ;  /* 0x0024005247007988 */ /* 0x020fe80008000429 */
[----:B---3--:R-:W-:Y:S04]  /*1530*/  STS.U16 [R71+UR41+0x2600], R84 ;  /* 0x0026005447007988 */ /* 0x008fe80008000429 */
[----:B------:R-:W-:Y:S04]  /*1540*/  STS.U16 [R71+UR41+0x2800], R86 ;  /* 0x0028005647007988 */ /* 0x000fe80008000429 */
[----:B------:R-:W-:Y:S04]  /*1550*/  STS.U16 [R71+UR41+0x2a00], R88 ;  /* 0x002a005847007988 */ /* 0x000fe80008000429 */
[----:B------:R-:W-:Y:S04]  /*1560*/  STS.U16 [R71+UR41+0x2c00], R90 ;  /* 0x002c005a47007988 */ /* 0x000fe80008000429 */
[----:B------:R-:W-:Y:S01]  /*1570*/  STS.U16 [R71+UR41+0x2e00], R92 ;  /* 0x002e005c47007988 */ /* 0x000fe20008000429 */
[----:B------:R-:W-:Y:S01]  /*1580*/  FMNMX R79, R79, R76, !PT ;  /* 0x0000004c4f4f7209 */ /* 0x000fe20007800000 */
[----:B------:R1:W-:Y:S06]  /*1590*/  MEMBAR.ALL.CTA ;  /* 0x0000000000007992 */ /* 0x0003ec0000008000 */
[----:B-1----:R-:W1:Y:S01]  /*15a0*/  FENCE.VIEW.ASYNC.S ;  /* 0x00000000000073c6 */ /* 0x002e620000000000 */
[----:B0-----:R-:W-:Y:S01]  /*15b0*/  FMNMX R83, R83, R96, !PT ;  /* 0x0000006053537209 */ /* 0x001fe20007800000 */
[----:B------:R-:W-:-:S03]  /*15c0*/  FFMA R40, R40, UR44, -R79 ;  /* 0x0000002c28287c23 */ /* 0x000fc6000800084f */
[----:B------:R-:W-:Y:S01]  /*15d0*/  FMNMX R83, R83, R74, !PT ;  /* 0x0000004a53537209 */ /* 0x000fe20007800000 */
[----:B------:R-:W-:Y:S01]  /*15e0*/  FMUL R40, R40, 1.4426950216293334961 ;  /* 0x3fb8aa3b28287820 */ /* 0x000fe20000400000 */
[----:B------:R-:W-:Y:S01]  /*15f0*/  FADD R87, -R79, R76 ;  /* 0x0000004c4f577221 */ /* 0x000fe20000000100 */
[--C-:B------:R-:W-:Y:S01]  /*1600*/  FFMA R48, R48, UR44, -R79.reuse ;  /* 0x0000002c30307c23 */ /* 0x100fe2000800084f */
[--C-:B------:R-:W-:Y:S01]  /*1610*/  FFMA R49, R49, UR44, -R79.reuse ;  /* 0x0000002c31317c23 */ /* 0x100fe2000800084f */
[----:B------:R0:W-:Y:S01]  /*1620*/  MUFU.EX2 R81, R40 ;  /* 0x0000002800517308 */ /* 0x0001e20000000800 */
[--C-:B------:R-:W-:Y:S01]  /*1630*/  FFMA R52, R52, UR44, -R79.reuse ;  /* 0x0000002c34347c23 */ /* 0x100fe2000800084f */
[----:B------:R-:W-:Y:S01]  /*1640*/  FFMA R53, R53, UR44, -R79 ;  /* 0x0000002c35357c23 */ /* 0x000fe2000800084f */
[--C-:B------:R-:W-:Y:S01]  /*1650*/  FFMA R50, R50, UR44, -R83.reuse ;  /* 0x0000002c32327c23 */ /* 0x100fe20008000853 */
[--C-:B------:R-:W-:Y:S01]  /*1660*/  FFMA R51, R51, UR44, -R83.reuse ;  /* 0x0000002c33337c23 */ /* 0x100fe20008000853 */
[--C-:B------:R-:W-:Y:S01]  /*1670*/  FFMA R54, R54, UR44, -R83.reuse ;  /* 0x0000002c36367c23 */ /* 0x100fe20008000853 */
[----:B------:R-:W-:Y:S01]  /*1680*/  FFMA R55, R55, UR44, -R83 ;  /* 0x0000002c37377c23 */ /* 0x000fe20008000853 */
[--C-:B------:R-:W-:Y:S01]  /*1690*/  FFMA R41, R41, UR44, -R79.reuse ;  /* 0x0000002c29297c23 */ /* 0x100fe2000800084f */
[----:B0-----:R-:W-:Y:S01]  /*16a0*/  FADD R40, -R83, R74 ;  /* 0x0000004a53287221 */ /* 0x001fe20000000100 */
[--C-:B------:R-:W-:Y:S01]  /*16b0*/  FFMA R44, R44, UR44, -R79.reuse ;  /* 0x0000002c2c2c7c23 */ /* 0x100fe2000800084f */
[----:B------:R-:W-:Y:S01]  /*16c0*/  FFMA R45, R45, UR44, -R79 ;  /* 0x0000002c2d2d7c23 */ /* 0x000fe2000800084f */
[----:B------:R-:W-:Y:S01]  /*16d0*/  FMUL R87, R87, 1.4426950216293334961 ;  /* 0x3fb8aa3b57577820 */ /* 0x000fe20000400000 */
[--C-:B------:R-:W-:Y:S01]  /*16e0*/  FFMA R42, R42, UR44, -R83.reuse ;  /* 0x0000002c2a2a7c23 */ /* 0x100fe20008000853 */
[--C-:B------:R-:W-:Y:S01]  /*16f0*/  FFMA R43, R43, UR44, -R83.reuse ;  /* 0x0000002c2b2b7c23 */ /* 0x100fe20008000853 */
[--C-:B------:R-:W-:Y:S01]  /*1700*/  FFMA R46, R46, UR44, -R83.reuse ;  /* 0x0000002c2e2e7c23 */ /* 0x100fe20008000853 */
[----:B------:R-:W-:Y:S01]  /*1710*/  FFMA R47, R47, UR44, -R83 ;  /* 0x0000002c2f2f7c23 */ /* 0x000fe20008000853 */
[----:B------:R-:W-:Y:S01]  /*1720*/  FMUL R48, R48, 1.4426950216293334961 ;  /* 0x3fb8aa3b30307820 */ /* 0x000fe20000400000 */
        /* <DEDUP_REMOVED lines=15> */
[----:B------:R-:W0:Y:S08]  /*1820*/  MUFU.EX2 R87, R87 ;  /* 0x0000005700577308 */ /* 0x000e300000000800 */
[----:B------:R-:W2:Y:S01]  /*1830*/  MUFU.EX2 R93, R40 ;  /* 0x00000028005d7308 */ /* 0x000ea20000000800 */
[----:B------:R-:W-:-:S07]  /*1840*/  USHF.L.U32 UR5, UR45, 0x5, URZ ;  /* 0x000000052d057899 */ /* 0x000fce000800063f */
[----:B------:R-:W-:Y:S08]  /*1850*/  MUFU.EX2 R48, R48 ;  /* 0x0000003000307308 */ /* 0x000ff00000000800 */
[----:B------:R-:W3:Y:S08]  /*1860*/  MUFU.EX2 R49, R49 ;  /* 0x0000003100317308 */ /* 0x000ef00000000800 */
[----:B------:R-:W-:Y:S08]  /*1870*/  MUFU.EX2 R52, R52 ;  /* 0x0000003400347308 */ /* 0x000ff00000000800 */
[----:B------:R-:W4:Y:S08]  /*1880*/  MUFU.EX2 R53, R53 ;  /* 0x0000003500357308 */ /* 0x000f300000000800 */
[----:B------:R-:W5:Y:S08]  /*1890*/  MUFU.EX2 R94, R41 ;  /* 0x00000029005e7308 */ /* 0x000f700000000800 */
[----:B------:R-:W-:Y:S08]  /*18a0*/  MUFU.EX2 R85, R44 ;  /* 0x0000002c00557308 */ /* 0x000ff00000000800 */
[----:B------:R-:W1:Y:S08]  /*18b0*/  MUFU.EX2 R76, R45 ;  /* 0x0000002d004c7308 */ /* 0x000e700000000800 */
[----:B------:R-:W-:Y:S08]  /*18c0*/  MUFU.EX2 R50, R50 ;  /* 0x0000003200327308 */ /* 0x000ff00000000800 */
[----:B------:R-:W1:Y:S08]  /*18d0*/  MUFU.EX2 R51, R51 ;  /* 0x0000003300337308 */ /* 0x000e700000000800 */
[----:B------:R-:W-:Y:S08]  /*18e0*/  MUFU.EX2 R54, R54 ;  /* 0x0000003600367308 */ /* 0x000ff00000000800 */
[----:B------:R-:W1:Y:S08]  /*18f0*/  MUFU.EX2 R55, R55 ;  /* 0x0000003700377308 */ /* 0x000e700000000800 */
[----:B------:R4:W-:Y:S08]  /*1900*/  MUFU.EX2 R89, R42 ;  /* 0x0000002a00597308 */ /* 0x0009f00000000800 */
[----:B------:R-:W1:Y:S08]  /*1910*/  MUFU.EX2 R74, R43 ;  /* 0x0000002b004a7308 */ /* 0x000e700000000800 */
[----:B------:R1:W-:Y:S08]  /*1920*/  MUFU.EX2 R78, R46 ;  /* 0x0000002e004e7308 */ /* 0x0003f00000000800 */
[----:B------:R-:W1:Y:S01]  /*1930*/  MUFU.EX2 R91, R47 ;  /* 0x0000002f005b7308 */ /* 0x000e620000000800 */
[----:B------:R-:W-:Y:S01]  /*1940*/  ULOP3.LUT UR5, UR5, 0x80, URZ, 0xc0, !UPT ;  /* 0x0000008005057892 */ /* 0x000fe2000f8ec03f */
[-C--:B0-----:R-:W-:Y:S01]  /*1950*/  FMUL R24, R24, R87.reuse ;  /* 0x0000005718187220 */ /* 0x081fe20000400000 */
[-C--:B------:R-:W-:Y:S01]  /*1960*/  FMUL R25, R25, R87.reuse ;  /* 0x0000005719197220 */ /* 0x080fe20000400000 */
[-C--:B------:R-:W-:Y:S01]  /*1970*/  FMUL R28, R28, R87.reuse ;  /* 0x000000571c1c7220 */ /* 0x080fe20000400000 */
[----:B------:R-:W-:Y:S01]  /*1980*/  ULEA.HI UR5, UR46, UR5, URZ, 0x1c ;  /* 0x000000052e057291 */ /* 0x000fe2000f8fe03f */
[-C--:B------:R-:W-:Y:S01]  /*1990*/  FMUL R29, R29, R87.reuse ;  /* 0x000000571d1d7220 */ /* 0x080fe20000400000 */
[-C--:B------:R-:W-:Y:S01]  /*19a0*/  FMUL R32, R32, R87.reuse ;  /* 0x0000005720207220 */ /* 0x080fe20000400000 */
[-C--:B------:R-:W-:Y:S01]  /*19b0*/  FMUL R33, R33, R87.reuse ;  /* 0x0000005721217220 */ /* 0x080fe20000400000 */
[----:B------:R-:W-:Y:S01]  /*19c0*/  FMUL R36, R36, R87 ;  /* 0x0000005724247220 */ /* 0x000fe20000400000 */
[-C--:B--2---:R-:W-:Y:S01]  /*19d0*/  FMUL R26, R26, R93.reuse ;  /* 0x0000005d1a1a7220 */ /* 0x084fe20000400000 */
[-C--:B------:R-:W-:Y:S01]  /*19e0*/  FMUL R27, R27, R93.reuse ;  /* 0x0000005d1b1b7220 */ /* 0x080fe20000400000 */
[-C--:B------:R-:W-:Y:S01]  /*19f0*/  FMUL R30, R30, R93.reuse ;  /* 0x0000005d1e1e7220 */ /* 0x080fe20000400000 */
[-C--:B------:R-:W-:Y:S01]  /*1a00*/  FMUL R31, R31, R93.reuse ;  /* 0x0000005d1f1f7220 */ /* 0x080fe20000400000 */
[-C--:B------:R-:W-:Y:S01]  /*1a10*/  FMUL R34, R34, R93.reuse ;  /* 0x0000005d22227220 */ /* 0x080fe20000400000 */
[-C--:B------:R-:W-:Y:S01]  /*1a20*/  FMUL R35, R35, R93.reuse ;  /* 0x0000005d23237220 */ /* 0x080fe20000400000 */
[----:B------:R-:W-:Y:S01]  /*1a30*/  FMUL R38, R38, R93 ;  /* 0x0000005d26267220 */ /* 0x000fe20000400000 */
[----:B------:R-:W-:Y:S01]  /*1a40*/  FMUL R37, R37, R87 ;  /* 0x0000005725257220 */ /* 0x000fe20000400000 */
[----:B------:R-:W-:Y:S01]  /*1a50*/  FMUL R39, R39, R93 ;  /* 0x0000005d27277220 */ /* 0x000fe20000400000 */
[----:B---3--:R-:W-:Y:S01]  /*1a60*/  F2FP.BF16.F32.PACK_AB R40, R49, R48 ;  /* 0x000000303128723e */ /* 0x008fe200000010ff */
[----:B------:R-:W-:Y:S01]  /*1a70*/  ULOP3.LUT UR6, UR5, 0x3fff, URZ, 0xc0, !UPT ;  /* 0x00003fff05067892 */ /* 0x000fe2000f8ec03f */
[----:B----4-:R-:W-:-:S02]  /*1a80*/  F2FP.BF16.F32.PACK_AB R42, R53, R52 ;  /* 0x00000034352a723e */ /* 0x010fc400000010ff */
[----:B-----5:R-:W-:Y:S02]  /*1a90*/  F2FP.BF16.F32.PACK_AB R44, R94, R81 ;  /* 0x000000515e2c723e */ /* 0x020fe400000010ff */
[----:B-1----:R-:W-:Y:S02]  /*1aa0*/  F2FP.BF16.F32.PACK_AB R46, R76, R85 ;  /* 0x000000554c2e723e */ /* 0x002fe400000010ff */
[----:B------:R-:W-:Y:S02]  /*1ab0*/  F2FP.BF16.F32.PACK_AB R41, R51, R50 ;  /* 0x000000323329723e */ /* 0x000fe400000010ff */
[----:B------:R-:W-:Y:S02]  /*1ac0*/  F2FP.BF16.F32.PACK_AB R43, R55, R54 ;  /* 0x00000036372b723e */ /* 0x000fe400000010ff */
[----:B------:R-:W-:Y:S02]  /*1ad0*/  F2FP.BF16.F32.PACK_AB R45, R74, R89 ;  /* 0x000000594a2d723e */ /* 0x000fe400000010ff */
[----:B------:R-:W-:Y:S01]  /*1ae0*/  F2FP.BF16.F32.PACK_AB R47, R91, R78 ;  /* 0x0000004e5b2f723e */ /* 0x000fe200000010ff */
[----:B------:R-:W-:Y:S06]  /*1af0*/  BAR.SYNC.DEFER_BLOCKING 0x0 ;  /* 0x0000000000007b1d */ /* 0x000fec0000010000 */
[----:B------:R-:W-:Y:S01]  /*1b00*/  UMOV UR7, 0x80000020 ;  /* 0x8000002000077882 */ /* 0x000fe20000000000 */
[----:B------:R-:W-:-:S06]  /*1b10*/  WARPGROUP.ARRIVE ;  /* 0x00000000000079c5 */ /* 0x000fcc0000000000 */
[----:B------:R-:W-:Y:S01]  /*1b20*/  HGMMA.64x32x16.F32.BF16 R24, R40, gdesc[UR4], R24 ;  /* 0x0060000428187df0 */ /* 0x000fe20008701818 */
[----:B------:R-:W-:Y:S01]  /*1b30*/  FADD R49, R48, R49 ;  /* 0x0000003130317221 */ /* 0x000fe20000000000 */
[----:B------:R-:W-:-:S03]  /*1b40*/  FADD R51, R50, R51 ;  /* 0x0000003332337221 */ /* 0x000fc60000000000 */
[----:B------:R-:W-:Y:S01]  /*1b50*/  FADD R52, R52, R49 ;  /* 0x0000003134347221 */ /* 0x000fe20000000000 */
[----:B------:R-:W-:-:S03]  /*1b60*/  FADD R54, R54, R51 ;  /* 0x0000003336367221 */ /* 0x000fc60000000000 */
[----:B------:R-:W-:Y:S01]  /*1b70*/  FADD R52, R53, R52 ;  /* 0x0000003435347221 */ /* 0x000fe20000000000 */
[----:B------:R-:W-:-:S03]  /*1b80*/  FADD R54, R55, R54 ;  /* 0x0000003637367221 */ /* 0x000fc60000000000 */
[----:B------:R-:W-:Y:S01]  /*1b90*/  FADD R81, R81, R52 ;  /* 0x0000003451517221 */ /* 0x000fe20000000000 */
[----:B------:R-:W-:-:S03]  /*1ba0*/  FADD R89, R89, R54 ;  /* 0x0000003659597221 */ /* 0x000fc60000000000 */
[----:B------:R-:W-:Y:S01]  /*1bb0*/  FADD R94, R94, R81 ;  /* 0x000000515e5e7221 */ /* 0x000fe20000000000 */
[----:B------:R-:W-:Y:S01]  /*1bc0*/  FADD R89, R74, R89 ;  /* 0x000000594a597221 */ /* 0x000fe20000000000 */
[----:B------:R-:W-:Y:S02]  /*1bd0*/  UMOV UR8, 0xfffffffe ;  /* 0xfffffffe00087882 */ /* 0x000fe40000000000 */
[----:B------:R-:W-:Y:S01]  /*1be0*/  FADD R85, R85, R94 ;  /* 0x0000005e55557221 */ /* 0x000fe20000000000 */
[----:B------:R-:W-:Y:S01]  /*1bf0*/  FADD R78, R78, R89 ;  /* 0x000000594e4e7221 */ /* 0x000fe20000000000 */
[----:B------:R-:W-:Y:S01]  /*1c00*/  UMOV UR9, 0x7fffffdf ;  /* 0x7fffffdf00097882 */ /* 0x000fe20000000000 */
[----:B------:R-:W-:Y:S01]  /*1c10*/  UMOV UR7, URZ ;  /* 0x0000003f00077c82 */ /* 0x000fe20008000000 */
[----:B------:R-:W-:Y:S01]  /*1c20*/  FADD R85, R76, R85 ;  /* 0x000000554c557221 */ /* 0x000fe20000000000 */
[----:B------:R-:W-:Y:S01]  /*1c30*/  FADD R78, R91, R78 ;  /* 0x0000004e5b4e7221 */ /* 0x000fe20000000000 */
[----:B------:R-:W-:-:S03]  /*1c40*/  UIADD3.64 UR6, UR6, -UR8, URZ ;  /* 0x8000000806067297 */ /* 0x000fc6000fffe03f */
[----:B------:R-:W0:Y:S04]  /*1c50*/  SHFL.BFLY PT, R48, R85, 0x2, 0x1f ;  /* 0x0c401f0055307f89 */ /* 0x000e2800000e0000 */
[----:B------:R-:W1:Y:S02]  /*1c60*/  SHFL.BFLY PT, R49, R78, 0x2, 0x1f ;  /* 0x0c401f004e317f89 */ /* 0x000e6400000e0000 */
[----:B------:R-:W-:Y:S01]  /*1c70*/  HGMMA.64x32x16.F32.BF16 R24, R44, gdesc[UR4], R24, gsb0 ;  /* 0x006000042c187df0 */ /* 0x000fe20008001818 */
[----:B0-----:R-:W-:Y:S01]  /*1c80*/  FADD R48, R85, R48 ;  /* 0x0000003055307221 */ /* 0x001fe20000000000 */
[----:B-1----:R-:W-:-:S04]  /*1c90*/  FADD R51, R78, R49 ;  /* 0x000000314e337221 */ /* 0x002fc80000000000 */
[----:B------:R-:W0:Y:S04]  /*1ca0*/  SHFL.BFLY PT, R49, R48, 0x1, 0x1f ;  /* 0x0c201f0030317f89 */ /* 0x000e2800000e0000 */
[----:B------:R-:W1:Y:S01]  /*1cb0*/  SHFL.BFLY PT, R52, R51, 0x1, 0x1f ;  /* 0x0c201f0033347f89 */ /* 0x000e6200000e0000 */
[----:B------:R-:W-:-:S06]  /*1cc0*/  UIADD3 UR4, UR4, 0x20, URZ ;  /* 0x0000002004047890 */ /* 0x000fcc000fffe03f */
[----:B------:R-:W-:Y:S01]  /*1cd0*/  ISETP.LE.AND P0, PT, R73, UR4, PT ;  /* 0x0000000449007c0c */ /* 0x000fe2000bf03270 */
[----:B------:R-:W-:Y:S01]  /*1ce0*/  IMAD R75, R59, 0x20, R75 ;  /* 0x000000203b4b7824 */ /* 0x000fe200078e024b */
[----:B------:R-:W-:Y:S01]  /*1cf0*/  MOV R76, R79 ;  /* 0x0000004f004c7202 */ /* 0x000fe20000000f00 */
[----:B------:R-:W-:Y:S02]  /*1d00*/  IMAD R77, R61, 0x20, R77 ;  /* 0x000000203d4d7824 */ /* 0x000fe400078e024d */
[----:B------:R-:W-:Y:S02]  /*1d10*/  IMAD.MOV.U32 R74, RZ, RZ, R83 ;  /* 0x000000ffff4a7224 */ /* 0x000fe400078e0053 */
[----:B0-----:R-:W-:Y:S01]  /*1d20*/  FADD R50, R48, R49 ;  /* 0x0000003130327221 */ /* 0x001fe20000000000 */
[----:B-1----:R-:W-:-:S03]  /*1d30*/  FADD R52, R51, R52 ;  /* 0x0000003433347221 */ /* 0x002fc60000000000 */
[----:B------:R-:W-:Y:S01]  /*1d40*/  FFMA R58, R87, R58, R50 ;  /* 0x0000003a573a7223 */ /* 0x000fe20000000032 */
[----:B------:R-:W-:Y:S01]  /*1d50*/  FFMA R60, R93, R60, R52 ;  /* 0x0000003c5d3c7223 */ /* 0x000fe20000000034 */
[----:B------:R-:W-:Y:S02]  /*1d60*/  WARPGROUP.DEPBAR.LE gsb0, 0x0 ;  /* 0x00008000000079c5 */ /* 0x000fe40000010000 */
[----:B------:R-:W-:Y:S05]  /*1d70*/  @!P0 BRA `(.L_x_1) ;  /* 0xfffffff0004c8947 */ /* 0x000fea000383ffff */
.L_x_0:
[C---:B------:R-:W-:Y:S01]  /*1d80*/  IMAD.SHL.U32 R2, R0.reuse, 0x4, RZ ;  /* 0x0000000400027824 */ /* 0x040fe200078e00ff */
[----:B------:R-:W-:Y:S01]  /*1d90*/  SHF.L.U32 R4, R0, 0x6, RZ ;  /* 0x0000000600047819 */ /* 0x000fe200000006ff */
[----:B---3--:R-:W-:Y:S01]  /*1da0*/  FMUL R13, R28, 0.25 ;  /* 0x3e8000001c0d7820 */ /* 0x008fe20000400000 */
[----:B------:R-:W-:Y:S01]  /*1db0*/  SHF.R.S32.HI R5, RZ, 0x4, R0 ;  /* 0x00000004ff057819 */ /* 0x000fe20000011400 */
[----:B------:R-:W-:Y:S01]  /*1dc0*/  FMUL R42, R25, 0.25 ;  /* 0x3e800000192a7820 */ /* 0x000fe20000400000 */
[----:B------:R-:W-:Y:S01]  /*1dd0*/  LOP3.LUT R3, R2, 0x1b8, RZ, 0xc0, !PT ;  /* 0x000001b802037812 */ /* 0x000fe200078ec0ff */
[----:B------:R-:W-:Y:S01]  /*1de0*/  FMUL R15, R24, 0.25 ;  /* 0x3e800000180f7820 */ /* 0x000fe20000400000 */
[C---:B------:R-:W-:Y:S01]  /*1df0*/  LOP3.LUT R6, R0.reuse, 0xc0, RZ, 0xc0, !PT ;  /* 0x000000c000067812 */ /* 0x040fe200078ec0ff */
[----:B------:R-:W-:Y:S01]  /*1e00*/  BAR.SYNC.DEFER_BLOCKING 0x0 ;  /* 0x0000000000007b1d */ /* 0x000fe20000010000 */
[----:B------:R-:W-:Y:S02]  /*1e10*/  LOP3.LUT R4, R3, 0x40, R4, 0xf8, !PT ;  /* 0x0000004003047812 */ /* 0x000fe400078ef804 */
[----:B------:R-:W-:Y:S01]  /*1e20*/  SGXT R3, R5, 0x1 ;  /* 0x000000010503781a */ /* 0x000fe20000000200 */
[----:B------:R-:W-:Y:S01]  /*1e30*/  IMAD.SHL.U32 R5, R0, 0x10, RZ ;  /* 0x0000001000057824 */ /* 0x000fe200078e00ff */
[----:B------:R-:W-:Y:S01]  /*1e40*/  ISETP.NE.U32.AND P0, PT, R6, RZ, PT ;  /* 0x000000ff0600720c */ /* 0x000fe20003f05070 */
[----:B------:R-:W-:Y:S01]  /*1e50*/  IMAD.SHL.U32 R6, R0, 0x8, RZ ;  /* 0x0000000800067824 */ /* 0x000fe200078e00ff */
[----:B------:R-:W-:Y:S01]  /*1e60*/  LOP3.LUT R9, R2, 0xc0, RZ, 0xc0, !PT ;  /* 0x000000c002097812 */ /* 0x000fe200078ec0ff */
[----:B------:R-:W0:Y:S01]  /*1e70*/  LDC.64 R48, c[0x0][0x228] ;  /* 0x00008a00ff307b82 */ /* 0x000e220000000a00 */
[----:B------:R-:W-:Y:S01]  /*1e80*/  LOP3.LUT R5, R5, 0x30, RZ, 0xc0, !PT ;  /* 0x0000003005057812 */ /* 0x000fe200078ec0ff */
[----:B------:R-:W-:Y:S01]  /*1e90*/  ULDC.64 UR4, c[0x0][0x270] ;  /* 0x00009c0000047ab9 */ /* 0x000fe20000000a00 */
[----:B------:R-:W-:Y:S01]  /*1ea0*/  SHF.R.S32.HI R8, RZ, 0x3, R0 ;  /* 0x00000003ff087819 */ /* 0x000fe20000011400 */
[----:B------:R-:W-:Y:S01]  /*1eb0*/  UIMAD UR4, UR40, UR4, URZ ;  /* 0x00000004280472a4 */ /* 0x000fe2000f8e023f */
[----:B------:R-:W-:-:S02]  /*1ec0*/  LOP3.LUT R5, R5, 0x380, R6, 0xf8, !PT ;  /* 0x0000038005057812 */ /* 0x000fc400078ef806 */
[----:B------:R-:W-:Y:S02]  /*1ed0*/  LOP3.LUT R6, R6, 0x38, RZ, 0xc0, !PT ;  /* 0x0000003806067812 */ /* 0x000fe400078ec0ff */
[----:B------:R-:W-:Y:S02]  /*1ee0*/  LOP3.LUT R3, R4, 0x840, R3, 0x78, !PT ;  /* 0x0000084004037812 */ /* 0x000fe400078e7803 */
[----:B------:R-:W-:Y:S01]  /*1ef0*/  IADD3 R9, R9, UR41, R6 ;  /* 0x0000002909097c10 */ /* 0x000fe2000fffe006 */
[----:B------:R-:W-:Y:S01]  /*1f00*/  FMUL R6, R39, 0.25 ;  /* 0x3e80000027067820 */ /* 0x000fe20000400000 */
[----:B------:R-:W-:Y:S02]  /*1f10*/  SGXT R8, R8, 0x1 ;  /* 0x000000010808781a */ /* 0x000fe40000000200 */
[----:B------:R-:W-:Y:S02]  /*1f20*/  LOP3.LUT R4, R0, 0x80, RZ, 0xc0, !PT ;  /* 0x0000008000047812 */ /* 0x000fe400078ec0ff */
[----:B------:R-:W-:-:S02]  /*1f30*/  SHF.R.S32.HI R7, RZ, 0x2, R0 ;  /* 0x00000002ff077819 */ /* 0x000fc40000011400 */
[----:B------:R-:W-:Y:S02]  /*1f40*/  FSETP.GT.AND P1, PT, |R60|, 8.50705917302346158658e+37, PT ;  /* 0x7e8000003c00780b */ /* 0x000fe40003f24200 */
[----:B------:R-:W-:Y:S01]  /*1f50*/  LOP3.LUT R8, R5, 0x1008, R8, 0xf8, !PT ;  /* 0x0000100805087812 */ /* 0x000fe200078ef808 */
[----:B------:R-:W-:Y:S01]  /*1f60*/  FMUL R5, R38, 0.25 ;  /* 0x3e80000026057820 */ /* 0x000fe20000400000 */
[----:B------:R-:W-:Y:S02]  /*1f70*/  SGXT R7, R7, 0x1 ;  /* 0x000000010707781a */ /* 0x000fe40000000200 */
[----:B------:R-:W-:Y:S02]  /*1f80*/  SHF.R.U32.HI R10, RZ, 0x1, R4 ;  /* 0x00000001ff0a7819 */ /* 0x000fe40000011604 */
[----:B------:R-:W-:Y:S01]  /*1f90*/  FSEL R12, R6, R39, P1 ;  /* 0x00000027060c7208 */ /* 0x000fe20000800000 */
[----:B------:R-:W-:Y:S01]  /*1fa0*/  FMUL R6, R31, 0.25 ;  /* 0x3e8000001f067820 */ /* 0x000fe20000400000 */
[----:B------:R-:W-:Y:S01]  /*1fb0*/  LOP3.LUT R7, R10, 0x840, R7, 0x78, !PT ;  /* 0x000008400a077812 */ /* 0x000fe200078e7807 */
[----:B------:R-:W-:Y:S01]  /*1fc0*/  FMUL R10, R29, 0.25 ;  /* 0x3e8000001d0a7820 */ /* 0x000fe20000400000 */
[----:B------:R-:W-:Y:S01]  /*1fd0*/  FSEL R38, R5, R38, P1 ;  /* 0x0000002605267208 */ /* 0x000fe20000800000 */
[----:B------:R-:W-:Y:S01]  /*1fe0*/  FMUL R5, R34, 0.25 ;  /* 0x3e80000022057820 */ /* 0x000fe20000400000 */
[----:B------:R-:W-:Y:S01]  /*1ff0*/  FSEL R20, R6, R31, P1 ;  /* 0x0000001f06147208 */ /* 0x000fe20000800000 */
[----:B------:R-:W-:Y:S01]  /*2000*/  FMUL R6, R37, 0.25 ;  /* 0x3e80000025067820 */ /* 0x000fe20000400000 */
[----:B------:R-:W-:-:S02]  /*2010*/  LEA R4, R4, R3, 0x3 ;  /* 0x0000000304047211 */ /* 0x000fc400078e18ff */
[----:B------:R-:W-:Y:S01]  /*2020*/  LOP3.LUT R3, R8, R7, RZ, 0xfc, !PT ;  /* 0x0000000708037212 */ /* 0x000fe200078efcff */
[----:B------:R-:W-:Y:S01]  /*2030*/  FMUL R8, R35, 0.25 ;  /* 0x3e80000023087820 */ /* 0x000fe20000400000 */
[----:B------:R-:W-:Y:S01]  /*2040*/  FSETP.GT.AND P2, PT, |R58|, 8.50705917302346158658e+37, PT ;  /* 0x7e8000003a00780b */ /* 0x000fe20003f44200 */
[----:B------:R-:W-:Y:S01]  /*2050*/  FMUL R7, R30, 0.25 ;  /* 0x3e8000001e077820 */ /* 0x000fe20000400000 */
[----:B------:R-:W-:Y:S01]  /*2060*/  FSEL R34, R5, R34, P1 ;  /* 0x0000002205227208 */ /* 0x000fe20000800000 */
[----:B------:R-:W-:Y:S01]  /*2070*/  FMUL R5, R26, 0.25 ;  /* 0x3e8000001a057820 */ /* 0x000fe20000400000 */
[----:B------:R-:W-:Y:S01]  /*2080*/  FSEL R14, R6, R37, P2 ;  /* 0x00000025060e7208 */ /* 0x000fe20001000000 */
[----:B------:R-:W-:Y:S01]  /*2090*/  FMUL R6, R60, 8388608 ;  /* 0x4b0000003c067820 */ /* 0x000fe20000400000 */
[----:B------:R-:W-:Y:S01]  /*20a0*/  FSEL R16, R8, R35, P1 ;  /* 0x0000002308107208 */ /* 0x000fe20000800000 */
[----:B------:R-:W-:Y:S01]  /*20b0*/  FMUL R8, R27, 0.25 ;  /* 0x3e8000001b087820 */ /* 0x000fe20000400000 */
[----:B------:R-:W-:-:S02]  /*20c0*/  FSETP.GEU.AND P4, PT, R60, 1.175494350822287508e-38, PT ;  /* 0x008000003c00780b */ /* 0x000fc40003f8e000 */
[----:B------:R-:W-:Y:S01]  /*20d0*/  FSEL R30, R7, R30, P1 ;  /* 0x0000001e071e7208 */ /* 0x000fe20000800000 */
[----:B------:R-:W-:Y:S01]  /*20e0*/  FMUL R7, R32, 0.25 ;  /* 0x3e80000020077820 */ /* 0x000fe20000400000 */
[----:B------:R-:W-:Y:S01]  /*20f0*/  FSEL R26, R5, R26, P1 ;  /* 0x0000001a051a7208 */ /* 0x000fe20000800000 */
[----:B------:R-:W-:Y:S01]  /*2100*/  FMUL R5, R36, 0.25 ;  /* 0x3e80000024057820 */ /* 0x000fe20000400000 */
[----:B------:R-:W-:Y:S02]  /*2110*/  FSEL R44, R6, R60, !P4 ;  /* 0x0000003c062c7208 */ /* 0x000fe40006000000 */
[C---:B------:R-:W-:Y:S01]  /*2120*/  FSETP.GEU.AND P5, PT, |R60|.reuse, 1.175494350822287508e-38, PT ;  /* 0x008000003c00780b */ /* 0x040fe20003fae200 */
[----:B------:R-:W-:Y:S01]  /*2130*/  @P1 FMUL R60, R60, 0.25 ;  /* 0x3e8000003c3c1820 */ /* 0x000fe20000400000 */
[----:B------:R-:W-:Y:S01]  /*2140*/  FSEL R40, R8, R27, P1 ;  /* 0x0000001b08287208 */ /* 0x000fe20000800000 */
[----:B------:R-:W-:Y:S01]  /*2150*/  FMUL R8, R33, 0.25 ;  /* 0x3e80000021087820 */ /* 0x000fe20000400000 */
[----:B------:R-:W-:-:S02]  /*2160*/  FSETP.GEU.AND P1, PT, |R58|, 1.175494350822287508e-38, PT ;  /* 0x008000003a00780b */ /* 0x000fc40003f2e200 */
[----:B------:R-:W-:Y:S01]  /*2170*/  FSEL R32, R7, R32, P2 ;  /* 0x0000002007207208 */ /* 0x000fe20001000000 */
[----:B------:R-:W-:Y:S01]  /*2180*/  VIADD R7, R44, 0xc0cafb0d ;  /* 0xc0cafb0d2c077836 */ /* 0x000fe20000000000 */
[----:B------:R-:W-:Y:S02]  /*2190*/  LOP3.LUT R2, R0, 0x8, RZ, 0xc0, !PT ;  /* 0x0000000800027812 */ /* 0x000fe400078ec0ff */
[----:B------:R-:W-:Y:S01]  /*21a0*/  FSEL R36, R5, R36, P2 ;  /* 0x0000002405247208 */ /* 0x000fe20001000000 */
[C---:B------:R-:W-:Y:S01]  /*21b0*/  FMUL R5, R58.reuse, 8388608 ;  /* 0x4b0000003a057820 */ /* 0x040fe20000400000 */
[----:B------:R-:W-:Y:S01]  /*21c0*/  FSETP.GEU.AND P3, PT, R58, 1.175494350822287508e-38, PT ;  /* 0x008000003a00780b */ /* 0x000fe20003f6e000 */
[----:B------:R-:W-:Y:S01]  /*21d0*/  @!P5 FMUL R60, R60, 16777216 ;  /* 0x4b8000003c3cd820 */ /* 0x000fe20000400000 */
[----:B------:R-:W-:Y:S01]  /*21e0*/  LEA.HI R2, R2, R9, RZ, 0x1f ;  /* 0x0000000902027211 */ /* 0x000fe200078ff8ff */
[----:B------:R-:W-:Y:S01]  /*21f0*/  @!P5 FMUL R12, R12, 16777216 ;  /* 0x4b8000000c0cd820 */ /* 0x000fe20000400000 */
[----:B------:R-:W-:Y:S01]  /*2200*/  FSEL R18, R8, R33, P2 ;  /* 0x0000002108127208 */ /* 0x000fe20001000000 */
[----:B------:R-:W1:Y:S01]  /*2210*/  MUFU.RCP R11, R60 ;  /* 0x0000003c000b7308 */ /* 0x000e620000001000 */
[----:B------:R-:W-:Y:S01]  /*2220*/  LOP3.LUT R9, R7, 0xff800000, RZ, 0xc0, !PT ;  /* 0xff80000007097812 */ /* 0x000fe200078ec0ff */
[----:B------:R-:W-:Y:S01]  /*2230*/  @!P5 FMUL R38, R38, 16777216 ;  /* 0x4b8000002626d820 */ /* 0x000fe20000400000 */
[----:B------:R-:W-:Y:S01]  /*2240*/  FSEL R33, R5, R58, !P3 ;  /* 0x0000003a05217208 */ /* 0x000fe20005800000 */
[----:B------:R-:W-:Y:S01]  /*2250*/  @P2 FMUL R58, R58, 0.25 ;  /* 0x3e8000003a3a2820 */ /* 0x000fe20000400000 */
[----:B------:R-:W-:Y:S01]  /*2260*/  FSEL R22, R10, R29, P2 ;  /* 0x0000001d0a167208 */ /* 0x000fe20001000000 */
[----:B------:R-:W-:Y:S01]  /*2270*/  @!P5 FMUL R16, R16, 16777216 ;  /* 0x4b8000001010d820 */ /* 0x000fe20000400000 */
[----:B------:R-:W-:Y:S01]  /*2280*/  FSEL R7, RZ, -23, P4 ;  /* 0xc1b80000ff077808 */ /* 0x000fe20002000000 */
[----:B------:R-:W-:Y:S01]  /*2290*/  @!P1 FMUL R58, R58, 16777216 ;  /* 0x4b8000003a3a9820 */ /* 0x000fe20000400000 */
[----:B------:R-:W-:Y:S01]  /*22a0*/  I2FP.F32.S32 R10, R9 ;  /* 0x00000009000a7245 */ /* 0x000fe20000201400 */
[----:B------:R-:W-:Y:S01]  /*22b0*/  VIADD R6, R33, 0xc0cafb0d ;  /* 0xc0cafb0d21067836 */ /* 0x000fe20000000000 */
[----:B------:R-:W-:Y:S01]  /*22c0*/  FSEL R28, R13, R28, P2 ;  /* 0x0000001c0d1c7208 */ /* 0x000fe20001000000 */
[----:B------:R-:W-:Y:S01]  /*22d0*/  @!P5 FMUL R34, R34, 16777216 ;  /* 0x4b8000002222d820 */ /* 0x000fe20000400000 */
[----:B------:R-:W-:Y:S01]  /*22e0*/  FSEL R42, R42, R25, P2 ;  /* 0x000000192a2a7208 */ /* 0x000fe20001000000 */
[----:B------:R-:W-:Y:S01]  /*22f0*/  FFMA.FTZ R10, R10, 1.1920928955078125e-07, R7 ;  /* 0x340000000a0a7823 */ /* 0x000fe20000010007 */
[----:B------:R-:W-:Y:S01]  /*2300*/  FSEL R24, R15, R24, P2 ;  /* 0x000000180f187208 */ /* 0x000fe20001000000 */
[----:B------:R-:W2:Y:S01]  /*2310*/  MUFU.RCP R7, R58 ;  /* 0x0000003a00077308 */ /* 0x000ea20000001000 */
[----:B------:R-:W-:Y:S01]  /*2320*/  LOP3.LUT R6, R6, 0xff800000, RZ, 0xc0, !PT ;  /* 0xff80000006067812 */ /* 0x000fe200078ec0ff */
[----:B------:R-:W-:Y:S01]  /*2330*/  @!P5 FMUL R20, R20, 16777216 ;  /* 0x4b8000001414d820 */ /* 0x000fe20000400000 */
        /* <DEDUP_REMOVED lines=10> */
[----:B------:R-:W-:Y:S01]  /*23e0*/  FSEL R5, RZ, -23, P3 ;  /* 0xc1b80000ff057808 */ /* 0x000fe20001800000 */
[----:B------:R-:W-:Y:S01]  /*23f0*/  @!P1 FMUL R24, R24, 16777216 ;  /* 0x4b80000018189820 */ /* 0x000fe20000400000 */
[----:B------:R-:W-:Y:S01]  /*2400*/  I2FP.F32.S32 R8, R6 ;  /* 0x0000000600087245 */ /* 0x000fe20000201400 */
[----:B-1----:R-:W-:Y:S01]  /*2410*/  FMUL R12, R11, R12 ;  /* 0x0000000c0b0c7220 */ /* 0x002fe20000400000 */
[----:B------:R-:W-:Y:S01]  /*2420*/  IADD3 R6, R33, -R6, RZ ;  /* 0x8000000621067210 */ /* 0x000fe20007ffe0ff */
[C---:B------:R-:W-:Y:S01]  /*2430*/  FMUL R38, R11.reuse, R38 ;  /* 0x000000260b267220 */ /* 0x040fe20000400000 */
[C---:B------:R-:W-:Y:S01]  /*2440*/  FMUL R13, R11.reuse, R16 ;  /* 0x000000100b0d7220 */ /* 0x040fe20000400000 */
[C---:B------:R-:W-:Y:S01]  /*2450*/  FMUL R15, R11.reuse, R34 ;  /* 0x000000220b0f7220 */ /* 0x040fe20000400000 */
[C---:B------:R-:W-:Y:S01]  /*2460*/  FMUL R20, R11.reuse, R20 ;  /* 0x000000140b147220 */ /* 0x040fe20000400000 */
[C---:B------:R-:W-:Y:S01]  /*2470*/  FMUL R30, R11.reuse, R30 ;  /* 0x0000001e0b1e7220 */ /* 0x040fe20000400000 */
[C---:B------:R-:W-:Y:S01]  /*2480*/  FMUL R19, R11.reuse, R40 ;  /* 0x000000280b137220 */ /* 0x040fe20000400000 */
[----:B------:R-:W-:Y:S01]  /*2490*/  FMUL R21, R11, R26 ;  /* 0x0000001a0b157220 */ /* 0x000fe20000400000 */
[C---:B--2---:R-:W-:Y:S01]  /*24a0*/  FMUL R14, R7.reuse, R14 ;  /* 0x0000000e070e7220 */ /* 0x044fe20000400000 */
[C---:B------:R-:W-:Y:S01]  /*24b0*/  FMUL R36, R7.reuse, R36 ;  /* 0x0000002407247220 */ /* 0x040fe20000400000 */
[C---:B------:R-:W-:Y:S01]  /*24c0*/  FMUL R11, R7.reuse, R18 ;  /* 0x00000012070b7220 */ /* 0x040fe20000400000 */
[C---:B------:R-:W-:Y:S01]  /*24d0*/  FMUL R17, R7.reuse, R32 ;  /* 0x0000002007117220 */ /* 0x040fe20000400000 */
[C---:B------:R-:W-:Y:S01]  /*24e0*/  FMUL R22, R7.reuse, R22 ;  /* 0x0000001607167220 */ /* 0x040fe20000400000 */
[C---:B------:R-:W-:Y:S01]  /*24f0*/  FMUL R28, R7.reuse, R28 ;  /* 0x0000001c071c7220 */ /* 0x040fe20000400000 */
[C---:B------:R-:W-:Y:S01]  /*2500*/  FMUL R23, R7.reuse, R42 ;  /* 0x0000002a07177220 */ /* 0x040fe20000400000 */
[----:B------:R-:W-:Y:S01]  /*2510*/  FMUL R7, R7, R24 ;  /* 0x0000001807077220 */ /* 0x000fe20000400000 */
[----:B------:R-:W-:Y:S01]  /*2520*/  FFMA.FTZ R5, R8, 1.1920928955078125e-07, R5 ;  /* 0x3400000008057823 */ /* 0x000fe20000010005 */
[----:B------:R-:W-:-:S02]  /*2530*/  IMAD.MOV.U32 R8, RZ, RZ, 0x3dc6b27f ;  /* 0x3dc6b27fff087424 */ /* 0x000fc400078e00ff */
[----:B------:R-:W-:Y:S01]  /*2540*/  FADD R6, R6, -1 ;  /* 0xbf80000006067421 */ /* 0x000fe20000000000 */
[----:B------:R-:W-:Y:S01]  /*2550*/  IMAD.IADD R9, R44, 0x1, -R9 ;  /* 0x000000012c097824 */ /* 0x000fe200078e0a09 */
[----:B------:R-:W-:Y:S01]  /*2560*/  F2FP.BF16.F32.PACK_AB R16, R28, R7 ;  /* 0x000000071c10723e */ /* 0x000fe200000010ff */
[----:B------:R-:W1:Y:S01]  /*2570*/  LDC R26, c[0x0][0x278] ;  /* 0x00009e00ff1a7b82 */ /* 0x000e620000000800 */
[-C--:B------:R-:W-:Y:S01]  /*2580*/  FFMA.FTZ R7, R6, R8.reuse, -0.16845393180847167969 ;  /* 0xbe2c7f3006077423 */ /* 0x080fe20000010008 */
[----:B------:R-:W-:Y:S01]  /*2590*/  FADD R9, R9, -1 ;  /* 0xbf80000009097421 */ /* 0x000fe20000000000 */
[----:B------:R-:W-:Y:S02]  /*25a0*/  F2FP.BF16.F32.PACK_AB R17, R36, R17 ;  /* 0x000000112411723e */ /* 0x000fe400000010ff */
[C---:B------:R-:W-:Y:S01]  /*25b0*/  FFMA.FTZ R7, R6.reuse, R7, 0.1716887056827545166 ;  /* 0x3e2fcf2a06077423 */ /* 0x040fe20000010007 */
[C---:B------:R-:W-:Y:S01]  /*25c0*/  FFMA.FTZ R8, R9.reuse, R8, -0.16845393180847167969 ;  /* 0xbe2c7f3009087423 */ /* 0x040fe20000010008 */
[----:B------:R-:W-:Y:S01]  /*25d0*/  SHF.R.U32.HI R27, RZ, 0x6, R0 ;  /* 0x00000006ff1b7819 */ /* 0x000fe20000011600 */
[----:B------:R2:W-:Y:S01]  /*25e0*/  STS.64 [R4+UR41], R16 ;  /* 0x0000001004007988 */ /* 0x0005e20008000a29 */
[----:B------:R-:W-:Y:S01]  /*25f0*/  FFMA.FTZ R7, R6, R7, -0.17900948226451873779 ;  /* 0xbe374e4306077423 */ /* 0x000fe20000010007 */
[----:B------:R-:W-:Y:S01]  /*2600*/  FFMA.FTZ R8, R9, R8, 0.1716887056827545166 ;  /* 0x3e2fcf2a09087423 */ /* 0x000fe20000010008 */
[----:B------:R-:W-:-:S02]  /*2610*/  F2FP.BF16.F32.PACK_AB R25, R14, R11 ;  /* 0x0000000b0e19723e */ /* 0x000fc400000010ff */
[----:B------:R-:W-:Y:S01]  /*2620*/  FFMA.FTZ R7, R6, R7, 0.20512372255325317383 ;  /* 0x3e520bf406077423 */ /* 0x000fe20000010007 */
[C---:B------:R-:W-:Y:S01]  /*2630*/  FFMA.FTZ R8, R9.reuse, R8, -0.17900948226451873779 ;  /* 0xbe374e4309087423 */ /* 0x040fe20000010008 */
[----:B------:R-:W-:Y:S02]  /*2640*/  F2FP.BF16.F32.PACK_AB R24, R22, R23 ;  /* 0x000000171618723e */ /* 0x000fe400000010ff */
[----:B------:R-:W-:Y:S01]  /*2650*/  FFMA.FTZ R7, R6, R7, -0.24046532809734344482 ;  /* 0xbe763c8b06077423 */ /* 0x000fe20000010007 */
[C---:B------:R-:W-:Y:S01]  /*2660*/  FFMA.FTZ R8, R9.reuse, R8, 0.20512372255325317383 ;  /* 0x3e520bf409087423 */ /* 0x040fe20000010008 */
[----:B------:R-:W-:Y:S01]  /*2670*/  F2FP.BF16.F32.PACK_AB R13, R12, R13 ;  /* 0x0000000d0c0d723e */ /* 0x000fe200000010ff */
[----:B------:R3:W-:Y:S01]  /*2680*/  STS.64 [R4+UR41+0x200], R24 ;  /* 0x0002001804007988 */ /* 0x0007e20008000a29 */
[----:B------:R-:W-:Y:S01]  /*2690*/  FFMA.FTZ R7, R6, R7, 0.28857114911079406738 ;  /* 0x3e93bf9906077423 */ /* 0x000fe20000010007 */
[----:B------:R-:W-:Y:S01]  /*26a0*/  FFMA.FTZ R8, R9, R8, -0.24046532809734344482 ;  /* 0xbe763c8b09087423 */ /* 0x000fe20000010008 */
[----:B------:R-:W-:-:S02]  /*26b0*/  SGXT.U32 R27, R27, 0x2 ;  /* 0x000000021b1b781a */ /* 0x000fc40000000000 */
[----:B------:R-:W-:Y:S01]  /*26c0*/  F2FP.BF16.F32.PACK_AB R31, R38, R15 ;  /* 0x0000000f261f723e */ /* 0x000fe200000010ff */
[----:B------:R-:W-:Y:S01]  /*26d0*/  FFMA.FTZ R7, R6, R7, -0.36067417263984680176 ;  /* 0xbeb8aa4906077423 */ /* 0x000fe20000010007 */
[----:B------:R-:W-:Y:S01]  /*26e0*/  F2FP.BF16.F32.PACK_AB R30, R30, R21 ;  /* 0x000000151e1e723e */ /* 0x000fe200000010ff */
[----:B------:R-:W-:Y:S01]  /*26f0*/  FFMA.FTZ R8, R9, R8, 0.28857114911079406738 ;  /* 0x3e93bf9909087423 */ /* 0x000fe20000010008 */
[----:B--2---:R-:W-:Y:S01]  /*2700*/  LOP3.LUT R16, R4, 0x8, RZ, 0x3c, !PT ;  /* 0x0000000804107812 */ /* 0x004fe200078e3cff */
[----:B------:R-:W-:Y:S01]  /*2710*/  FFMA.FTZ R7, R6, R7, 0.48089820146560668945 ;  /* 0x3ef6384a06077423 */ /* 0x000fe20000010007 */
[----:B------:R-:W-:Y:S01]  /*2720*/  F2FP.BF16.F32.PACK_AB R12, R20, R19 ;  /* 0x00000013140c723e */ /* 0x000fe200000010ff */
[----:B-1----:R-:W-:Y:S02]  /*2730*/  IMAD R11, R27, R26, RZ ;  /* 0x0000001a1b0b7224 */ /* 0x002fe400078e02ff */
[----:B------:R-:W-:Y:S01]  /*2740*/  FFMA.FTZ R8, R9, R8, -0.36067417263984680176 ;  /* 0xbeb8aa4909087423 */ /* 0x000fe20000010008 */
[----:B------:R1:W-:Y:S01]  /*2750*/  STS.64 [R16+UR41+0x1000], R30 ;  /* 0x0010001e10007988 */ /* 0x0003e20008000a29 */
[----:B------:R-:W-:Y:S01]  /*2760*/  FFMA.FTZ R7, R6, R7, -0.72134751081466674805 ;  /* 0xbf38aa3b06077423 */ /* 0x000fe20000010007 */
[----:B------:R-:W-:Y:S01]  /*2770*/  ISETP.GE.U32.AND P1, PT, R33, 0x7f800000, PT ;  /* 0x7f8000002100780c */ /* 0x000fe20003f26070 */
[C---:B------:R-:W-:Y:S01]  /*2780*/  FFMA.FTZ R8, R9.reuse, R8, 0.48089820146560668945 ;  /* 0x3ef6384a09087423 */ /* 0x040fe20000010008 */
[----:B------:R2:W-:Y:S01]  /*2790*/  STS.64 [R16+UR41+0x1200], R12 ;  /* 0x0012000c10007988 */ /* 0x0005e20008000a29 */
[----:B------:R-:W-:Y:S01]  /*27a0*/  LEA R14, R26, R11, 0x2 ;  /* 0x0000000b1a0e7211 */ /* 0x000fe200078e10ff */
[----:B------:R-:W-:Y:S01]  /*27b0*/  FMUL R7, R6, R7 ;  /* 0x0000000706077220 */ /* 0x000fe20000400000 */
[----:B------:R-:W-:Y:S01]  /*27c0*/  ISETP.GE.U32.AND P3, PT, R44, 0x7f800000, PT ;  /* 0x7f8000002c00780c */ /* 0x000fe20003f66070 */
[----:B------:R-:W-:Y:S01]  /*27d0*/  BAR.SYNC.DEFER_BLOCKING 0x0 ;  /* 0x0000000000007b1d */ /* 0x000fe20000010000 */
[----:B------:R-:W-:Y:S01]  /*27e0*/  FFMA.FTZ R8, R9, R8, -0.72134751081466674805 ;  /* 0xbf38aa3b09087423 */ /* 0x000fe20000010008 */
[----:B------:R-:W-:-:S02]  /*27f0*/  IMAD R15, R26, 0x4, R14 ;  /* 0x000000041a0f7824 */ /* 0x000fc400078e020e */
[----:B------:R-:W-:Y:S01]  /*2800*/  FMUL R7, R6, R7 ;  /* 0x0000000706077220 */ /* 0x000fe20000400000 */
[----:B------:R-:W-:Y:S01]  /*2810*/  LOP3.LUT R34, R3, 0x8, RZ, 0x3c, !PT ;  /* 0x0000000803227812 */ /* 0x000fe200078e3cff */
[C---:B------:R-:W-:Y:S01]  /*2820*/  FMUL R8, R9.reuse, R8 ;  /* 0x0000000809087220 */ /* 0x040fe20000400000 */
[----:B------:R-:W-:Y:S02]  /*2830*/  IMAD R17, R26, 0x4, R15 ;  /* 0x000000041a117824 */ /* 0x000fe400078e020f */
[----:B------:R-:W-:Y:S01]  /*2840*/  FFMA.FTZ R6, R6, 1.4426950216293334961, R7 ;  /* 0x3fb8aa3b06067823 */ /* 0x000fe20000010007 */
[----:B---3--:R-:W-:Y:S02]  /*2850*/  IMAD R4, R70, UR5, RZ ;  /* 0x0000000546047c24 */ /* 0x008fe4000f8e02ff */
[----:B------:R-:W-:Y:S01]  /*2860*/  FMUL R8, R9, R8 ;  /* 0x0000000809087220 */ /* 0x000fe20000400000 */
[----:B------:R-:W-:Y:S01]  /*2870*/  USHF.L.U32 UR5, UR4, 0x1, URZ ;  /* 0x0000000104057899 */ /* 0x000fe2000800063f */
[C---:B------:R-:W-:Y:S01]  /*2880*/  LEA R21, R26.reuse, R17, 0x2 ;  /* 0x000000111a157211 */ /* 0x040fe200078e10ff */
[----:B------:R-:W-:Y:S01]  /*2890*/  FADD R36, R5, R6 ;  /* 0x0000000605247221 */ /* 0x000fe20000000000 */
[----:B------:R-:W-:Y:S01]  /*28a0*/  FFMA.FTZ R9, R9, 1.4426950216293334961, R8 ;  /* 0x3fb8aa3b09097823 */ /* 0x000fe20000010008 */
[----:B------:R-:W-:Y:S01]  /*28b0*/  @P1 IMAD.MOV.U32 R5, RZ, RZ, 0x7f800000 ;  /* 0x7f800000ff051424 */ /* 0x000fe200078e00ff */
[----:B------:R-:W-:Y:S01]  /*28c0*/  @P3 MOV R7, 0x7f800000 ;  /* 0x7f80000000073802 */ /* 0x000fe20000000f00 */
[----:B------:R-:W-:-:S02]  /*28d0*/  IMAD R22, R26, 0x4, R21 ;  /* 0x000000041a167824 */ /* 0x000fc400078e0215 */
[----:B------:R-:W-:Y:S01]  /*28e0*/  FADD R37, R10, R9 ;  /* 0x000000090a257221 */ /* 0x000fe20000000000 */
[C---:B------:R-:W-:Y:S01]  /*28f0*/  @P1 FFMA.FTZ R36, R33.reuse, R5, +INF ;  /* 0x7f80000021241423 */ /* 0x040fe20000010005 */
[C---:B------:R-:W-:Y:S01]  /*2900*/  FSETP.NEU.AND P1, PT, R44.reuse, RZ, PT ;  /* 0x000000ff2c00720b */ /* 0x040fe20003f2d000 */
[----:B------:R-:W-:Y:S01]  /*2910*/  @P3 FFMA.FTZ R37, R44, R7, +INF ;  /* 0x7f8000002c253423 */ /* 0x000fe20000010007 */
[----:B------:R-:W-:Y:S01]  /*2920*/  IMAD R19, R26, 0x4, R22 ;  /* 0x000000041a137824 */ /* 0x000fe200078e0216 */
[----:B------:R-:W-:Y:S01]  /*2930*/  FSETP.NEU.AND P2, PT, R33, RZ, PT ;  /* 0x000000ff2100720b */ /* 0x000fe20003f4d000 */
[C---:B------:R-:W-:Y:S01]  /*2940*/  IMAD.SHL.U32 R5, R4.reuse, 0x2, RZ ;  /* 0x0000000204057824 */ /* 0x040fe200078e00ff */
[----:B------:R-:W3:Y:S01]  /*2950*/  LDS.64 R40, [R3+UR41] ;  /* 0x0000002903287984 */ /* 0x000ee20008000a00 */
[----:B------:R-:W-:Y:S01]  /*2960*/  IMAD.HI R4, R4, 0x2, RZ ;  /* 0x0000000204047827 */ /* 0x000fe200078e02ff */
[C---:B------:R-:W-:Y:S02]  /*2970*/  LEA R23, R26.reuse, R19, 0x2 ;  /* 0x000000131a177211 */ /* 0x040fe400078e10ff */
[----:B------:R-:W4:Y:S01]  /*2980*/  LDS.64 R44, [R34+UR41] ;  /* 0x00000029222c7984 */ /* 0x000f220008000a00 */
[----:B0-----:R-:W-:Y:S01]  /*2990*/  IADD3 R48, P3, P4, R5, UR5, R48 ;  /* 0x0000000505307c10 */ /* 0x001fe2000fc7e030 */
[----:B------:R-:W-:Y:S01]  /*29a0*/  UIMAD.WIDE UR4, UR4, 0x2, URZ ;  /* 0x00000002040478a5 */ /* 0x000fe2000f8e023f */
[----:B------:R-:W-:Y:S01]  /*29b0*/  IMAD R25, R26, 0x4, R23 ;  /* 0x000000041a197824 */ /* 0x000fe200078e0217 */
[----:B------:R0:W5:Y:S01]  /*29c0*/  LDS.64 R42, [R3+UR41+0x400] ;  /* 0x00040029032a7984 */ /* 0x0001620008000a00 */
[----:B------:R-:W-:-:S02]  /*29d0*/  LEA R6, P6, R14, R48, 0x1 ;  /* 0x000000300e067211 */ /* 0x000fc400078c08ff */
[----:B------:R-:W-:Y:S01]  /*29e0*/  IMAD R27, R26, 0x4, R25 ;  /* 0x000000041a1b7824 */ /* 0x000fe200078e0219 */
[----:B------:R-:W5:Y:S01]  /*29f0*/  LDS.64 R46, [R34+UR41+0x400] ;  /* 0x00040029222e7984 */ /* 0x000f620008000a00 */
[----:B------:R-:W-:Y:S01]  /*2a00*/  IADD3.X R50, R4, UR5, R49, P3, P4 ;  /* 0x0000000504327c10 */ /* 0x000fe20009fe8431 */
[----:B------:R-:W-:Y:S01]  /*2a10*/  ULDC UR4, c[0x0][0x27c] ;  /* 0x00009f0000047ab9 */ /* 0x000fe20000000800 */
[-C--:B------:R-:W-:Y:S01]  /*2a20*/  LEA R4, P5, R11, R48.reuse, 0x1 ;  /* 0x000000300b047211 */ /* 0x080fe200078a08ff */
[----:B------:R-:W-:Y:S01]  /*2a30*/  UIMAD UR4, UR40, UR4, URZ ;  /* 0x00000004280472a4 */ /* 0x000fe2000f8e023f */
[C---:B------:R-:W-:Y:S02]  /*2a40*/  LEA R29, R26.reuse, R27, 0x2 ;  /* 0x0000001b1a1d7211 */ /* 0x040fe400078e10ff */
[----:B------:R-:W-:Y:S01]  /*2a50*/  LEA R8, P3, R15, R48, 0x1 ;  /* 0x000000300f087211 */ /* 0x000fe200078608ff */
[----:B------:R-:W-:Y:S01]  /*2a60*/  USHF.L.U32 UR6, UR4, 0x2, URZ ;  /* 0x0000000204067899 */ /* 0x000fe2000800063f */
[----:B------:R-:W-:Y:S01]  /*2a70*/  LEA.HI.X.SX32 R5, R11, R50, 0x1, P5 ;  /* 0x000000320b057211 */ /* 0x000fe200028f0eff */
[C---:B-1----:R-:W-:Y:S01]  /*2a80*/  IMAD R31, R26.reuse, 0x4, R29 ;  /* 0x000000041a1f7824 */ /* 0x042fe200078e021d */
[-C--:B------:R-:W-:Y:S01]  /*2a90*/  LEA R10, P4, R17, R48.reuse, 0x1 ;  /* 0x00000030110a7211 */ /* 0x080fe200078808ff */
[----:B------:R-:W-:Y:S01]  /*2aa0*/  UIMAD.WIDE UR4, UR4, 0x4, URZ ;  /* 0x00000004040478a5 */ /* 0x000fe2000f8e023f */
[----:B--2---:R-:W-:Y:S01]  /*2ab0*/  LEA R12, P5, R21, R48, 0x1 ;  /* 0x00000030150c7211 */ /* 0x004fe200078a08ff */
[----:B------:R-:W-:Y:S01]  /*2ac0*/  IMAD R33, R26, 0x4, R31 ;  /* 0x000000041a217824 */ /* 0x000fe200078e021f */
[----:B------:R-:W-:-:S02]  /*2ad0*/  LEA.HI.X.SX32 R7, R14, R50, 0x1, P6 ;  /* 0x000000320e077211 */ /* 0x000fc400030f0eff */
[----:B------:R-:W-:Y:S02]  /*2ae0*/  LEA R14, P6, R22, R48, 0x1 ;  /* 0x00000030160e7211 */ /* 0x000fe400078c08ff */
[C---:B------:R-:W-:Y:S02]  /*2af0*/  LEA R35, R26.reuse, R33, 0x2 ;  /* 0x000000211a237211 */ /* 0x040fe400078e10ff */
[----:B------:R-:W-:Y:S02]  /*2b00*/  LEA.HI.X.SX32 R9, R15, R50, 0x1, P3 ;  /* 0x000000320f097211 */ /* 0x000fe400018f0eff */
[----:B------:R-:W-:Y:S01]  /*2b10*/  LEA R16, P3, R19, R48, 0x1 ;  /* 0x0000003013107211 */ /* 0x000fe200078608ff */
[----:B------:R-:W-:Y:S01]  /*2b20*/  IMAD R38, R26, 0x4, R35 ;  /* 0x000000041a267824 */ /* 0x000fe200078e0223 */
[----:B------:R-:W-:Y:S02]  /*2b30*/  LEA.HI.X.SX32 R11, R17, R50, 0x1, P4 ;  /* 0x00000032110b7211 */ /* 0x000fe400020f0eff */
[----:B------:R-:W-:Y:S01]  /*2b40*/  LEA R18, P4, R23, R48, 0x1 ;  /* 0x0000003017127211 */ /* 0x000fe200078808ff */
[----:B---3--:R1:W-:Y:S01]  /*2b50*/  STG.E.U16 desc[UR42][R4.64], R40 ;  /* 0x0000002804007986 */ /* 0x0083e2000c10152a */
[----:B0-----:R-:W-:Y:S01]  /*2b60*/  PRMT R3, R40, 0x7632, R3 ;  /* 0x0000763228037816 */ /* 0x001fe20000000003 */
[----:B------:R-:W-:Y:S01]  /*2b70*/  IMAD R39, R26, 0x4, R38 ;  /* 0x000000041a277824 */ /* 0x000fe200078e0226 */
[----:B------:R-:W-:Y:S01]  /*2b80*/  LEA.HI.X.SX32 R13, R21, R50, 0x1, P5 ;  /* 0x00000032150d7211 */ /* 0x000fe200028f0eff */
[----:B----4-:R0:W-:Y:S01]  /*2b90*/  STG.E.U16 desc[UR42][R6.64], R44 ;  /* 0x0000002c06007986 */ /* 0x0101e2000c10152a */
[----:B------:R-:W-:-:S02]  /*2ba0*/  LEA R20, P5, R25, R48, 0x1 ;  /* 0x0000003019147211 */ /* 0x000fc400078a08ff */
[----:B------:R-:W-:Y:S01]  /*2bb0*/  LEA.HI.X.SX32 R15, R22, R50, 0x1, P6 ;  /* 0x00000032160f7211 */ /* 0x000fe200030f0eff */
[----:B------:R2:W-:Y:S01]  /*2bc0*/  STG.E.U16 desc[UR42][R8.64], R3 ;  /* 0x0000000308007986 */ /* 0x0005e2000c10152a */
[----:B------:R-:W-:Y:S02]  /*2bd0*/  LEA R22, P6, R27, R48, 0x1 ;  /* 0x000000301b167211 */ /* 0x000fe400078c08ff */
[----:B------:R-:W-:Y:S02]  /*2be0*/  LEA.HI.X.SX32 R17, R19, R50, 0x1, P3 ;  /* 0x0000003213117211 */ /* 0x000fe400018f0eff */
[----:B-1----:R-:W-:Y:S02]  /*2bf0*/  PRMT R5, R44, 0x7632, R5 ;  /* 0x000076322c057816 */ /* 0x002fe40000000005 */
[----:B------:R-:W-:Y:S01]  /*2c00*/  LEA R24, P3, R29, R48, 0x1 ;  /* 0x000000301d187211 */ /* 0x000fe200078608ff */
[----:B0-----:R-:W0:Y:S01]  /*2c10*/  LDC.64 R6, c[0x0][0x230] ;  /* 0x00008c00ff067b82 */ /* 0x001e220000000a00 */
[----:B------:R-:W-:Y:S01]  /*2c20*/  LEA.HI.X.SX32 R19, R23, R50, 0x1, P4 ;  /* 0x0000003217137211 */ /* 0x000fe200020f0eff */
[----:B------:R1:W-:Y:S01]  /*2c30*/  STG.E.U16 desc[UR42][R10.64], R5 ;  /* 0x000000050a007986 */ /* 0x0003e2000c10152a */
[----:B------:R-:W-:-:S02]  /*2c40*/  LEA R26, P4, R31, R48, 0x1 ;  /* 0x000000301f1a7211 */ /* 0x000fc400078808ff */
[----:B--2---:R-:W-:Y:S01]  /*2c50*/  PRMT R9, R41, 0x7632, R9 ;  /* 0x0000763229097816 */ /* 0x004fe20000000009 */
[----:B------:R5:W-:Y:S01]  /*2c60*/  STG.E.U16 desc[UR42][R12.64], R41 ;  /* 0x000000290c007986 */ /* 0x000be2000c10152a */
[----:B------:R-:W-:Y:S02]  /*2c70*/  LEA.HI.X.SX32 R21, R25, R50, 0x1, P5 ;  /* 0x0000003219157211 */ /* 0x000fe400028f0eff */
[----:B------:R-:W-:Y:S01]  /*2c80*/  LEA R28, P5, R33, R48, 0x1 ;  /* 0x00000030211c7211 */ /* 0x000fe200078a08ff */
[----:B------:R-:W-:Y:S01]  /*2c90*/  STG.E.U16 desc[UR42][R14.64], R45 ;  /* 0x0000002d0e007986 */ /* 0x000fe2000c10152a */
[----:B------:R-:W-:Y:S02]  /*2ca0*/  LEA.HI.X.SX32 R23, R27, R50, 0x1, P6 ;  /* 0x000000321b177211 */ /* 0x000fe400030f0eff */
[----:B------:R-:W-:Y:S01]  /*2cb0*/  LEA R30, P6, R35, R48, 0x1 ;  /* 0x00000030231e7211 */ /* 0x000fe200078c08ff */
[----:B------:R2:W-:Y:S01]  /*2cc0*/  STG.E.U16 desc[UR42][R16.64], R9 ;  /* 0x0000000910007986 */ /* 0x0005e2000c10152a */
[----:B-1----:R-:W-:Y:S01]  /*2cd0*/  PRMT R11, R45, 0x7632, R11 ;  /* 0x000076322d0b7816 */ /* 0x002fe2000000000b */
[C---:B------:R-:W-:Y:S01]  /*2ce0*/  IMAD.SHL.U32 R5, R70.reuse, 0x4, RZ ;  /* 0x0000000446057824 */ /* 0x040fe200078e00ff */
[----:B------:R-:W-:Y:S01]  /*2cf0*/  LEA.HI.X.SX32 R25, R29, R50, 0x1, P3 ;  /* 0x000000321d197211 */ /* 0x000fe200018f0eff */
[----:B------:R-:W-:Y:S01]  /*2d00*/  IMAD.HI R70, R70, 0x4, RZ ;  /* 0x0000000446467827 */ /* 0x000fe200078e02ff */
[----:B------:R-:W-:Y:S01]  /*2d10*/  LEA R32, P3, R38, R48, 0x1 ;  /* 0x0000003026207211 */ /* 0x000fe200078608ff */
[----:B------:R1:W-:Y:S01]  /*2d20*/  STG.E.U16 desc[UR42][R18.64], R11 ;  /* 0x0000000b12007986 */ /* 0x0003e2000c10152a */
[----:B------:R-:W-:-:S02]  /*2d30*/  LEA.HI.X.SX32 R27, R31, R50, 0x1, P4 ;  /* 0x000000321f1b7211 */ /* 0x000fc400020f0eff */
[----:B-----5:R-:W-:Y:S01]  /*2d40*/  PRMT R13, R42, 0x7632, R13 ;  /* 0x000076322a0d7816 */ /* 0x020fe2000000000d */
[----:B------:R1:W-:Y:S01]  /*2d50*/  STG.E.U16 desc[UR42][R20.64], R42 ;  /* 0x0000002a14007986 */ /* 0x0003e2000c10152a */
[----:B------:R-:W-:Y:S02]  /*2d60*/  LEA R34, P4, R39, R48, 0x1 ;  /* 0x0000003027227211 */ /* 0x000fe400078808ff */
[----:B------:R-:W-:Y:S01]  /*2d70*/  PRMT R3, R46, 0x7632, R3 ;  /* 0x000076322e037816 */ /* 0x000fe20000000003 */
[----:B------:R1:W-:Y:S01]  /*2d80*/  STG.E.U16 desc[UR42][R22.64], R46 ;  /* 0x0000002e16007986 */ /* 0x0003e2000c10152a */
[-C--:B------:R-:W-:Y:S02]  /*2d90*/  LEA.HI.X.SX32 R29, R33, R50.reuse, 0x1, P5 ;  /* 0x00000032211d7211 */ /* 0x080fe400028f0eff */
[-C--:B------:R-:W-:Y:S01]  /*2da0*/  LEA.HI.X.SX32 R31, R35, R50.reuse, 0x1, P6 ;  /* 0x00000032231f7211 */ /* 0x080fe200030f0eff */
[----:B------:R1:W-:Y:S01]  /*2db0*/  STG.E.U16 desc[UR42][R24.64], R13 ;  /* 0x0000000d18007986 */ /* 0x0003e2000c10152a */
[----:B------:R-:W-:-:S02]  /*2dc0*/  LEA.HI.X.SX32 R33, R38, R50, 0x1, P3 ;  /* 0x0000003226217211 */ /* 0x000fc400018f0eff */
[----:B------:R-:W-:Y:S01]  /*2dd0*/  PRMT R8, R43, 0x7632, R8 ;  /* 0x000076322b087816 */ /* 0x000fe20000000008 */
[----:B------:R1:W-:Y:S01]  /*2de0*/  STG.E.U16 desc[UR42][R26.64], R3 ;  /* 0x000000031a007986 */ /* 0x0003e2000c10152a */
[----:B------:R-:W-:Y:S02]  /*2df0*/  LEA.HI.X.SX32 R35, R39, R50, 0x1, P4 ;  /* 0x0000003227237211 */ /* 0x000fe400020f0eff */
[----:B--2---:R-:W-:Y:S01]  /*2e00*/  PRMT R17, R47, 0x7632, R17 ;  /* 0x000076322f117816 */ /* 0x004fe20000000011 */
[----:B------:R1:W-:Y:S01]  /*2e10*/  STG.E.U16 desc[UR42][R28.64], R43 ;  /* 0x0000002b1c007986 */ /* 0x0003e2000c10152a */
[----:B------:R-:W-:Y:S02]  /*2e20*/  FSEL R36, R36, -INF , P2 ;  /* 0xff80000024247808 */ /* 0x000fe40001000000 */
[----:B------:R-:W-:Y:S01]  /*2e30*/  FSEL R4, R37, -INF , P1 ;  /* 0xff80000025047808 */ /* 0x000fe20000800000 */
[----:B------:R1:W-:Y:S01]  /*2e40*/  STG.E.U16 desc[UR42][R30.64], R47 ;  /* 0x0000002f1e007986 */ /* 0x0003e2000c10152a */
[----:B------:R-:W-:Y:S01]  /*2e50*/  SHF.L.U32 R0, R0, 0x1, RZ ;  /* 0x0000000100007819 */ /* 0x000fe200000006ff */
[----:B------:R-:W-:-:S02]  /*2e60*/  FFMA R36, R36, 0.69314718246459960938, R79 ;  /* 0x3f31721824247823 */ /* 0x000fc4000000004f */
[----:B------:R1:W-:Y:S01]  /*2e70*/  STG.E.U16 desc[UR42][R32.64], R8 ;  /* 0x0000000820007986 */ /* 0x0003e2000c10152a */
[----:B------:R-:W-:Y:S01]  /*2e80*/  FFMA R37, R4, 0.69314718246459960938, R83 ;  /* 0x3f31721804257823 */ /* 0x000fe20000000053 */
[----:B------:R-:W-:Y:S02]  /*2e90*/  LOP3.LUT R0, R0, 0xf8, RZ, 0xc0, !PT ;  /* 0x000000f800007812 */ /* 0x000fe400078ec0ff */
[----:B------:R1:W-:Y:S01]  /*2ea0*/  STG.E.U16 desc[UR42][R34.64], R17 ;  /* 0x0000001122007986 */ /* 0x0003e2000c10152a */
[----:B------:R-:W-:Y:S01]  /*2eb0*/  BAR.SYNC.DEFER_BLOCKING 0x0 ;  /* 0x0000000000007b1d */ /* 0x000fe20000010000 */
[----:B0-----:R-:W-:-:S04]  /*2ec0*/  IADD3 R4, P1, P2, R5, UR6, R6 ;  /* 0x0000000605047c10 */ /* 0x001fc8000fa3e006 */
[----:B------:R-:W-:Y:S01]  /*2ed0*/  IADD3.X R5, R70, UR5, R7, P1, P2 ;  /* 0x0000000546057c10 */ /* 0x000fe20008fe4407 */
[----:B------:R1:W-:Y:S02]  /*2ee0*/  STS.64 [R0+UR41], R36 ;  /* 0x0000002400007988 */ /* 0x0003e40008000a29 */
[----:B------:R-:W-:Y:S06]  /*2ef0*/  BAR.SYNC.DEFER_BLOCKING 0x0 ;  /* 0x0000000000007b1d */ /* 0x000fec0000010000 */
[----:B------:R-:W-:Y:S05]  /*2f00*/  @P0 EXIT ;  /* 0x000000000000094d */ /* 0x000fea0003800000 */
[----:B-1----:R-:W0:Y:S04]  /*2f10*/  LDS R3, [R2] ;  /* 0x0000000002037984 */ /* 0x002e280000000800 */
[----:B0-----:R-:W-:Y:S01]  /*2f20*/  STG.E desc[UR42][R4.64], R3 ;  /* 0x0000000304007986 */ /* 0x001fe2000c10192a */
[----:B------:R-:W-:Y:S05]  /*2f30*/  EXIT ;  /* 0x000000000000794d */ /* 0x000fea0003800000 */
.L_x_2:
[----:B------:R-:W-:-:S00]  /*2f40*/  BRA `(.L_x_2) ;  /* 0xfffffffc00fc7947 */ /* 0x000fc0000383ffff */
[----:B------:R-:W-:-:S00]  /*2f50*/  NOP ;  /* 0x0000000000007918 */ /* 0x000fc00000000000 */
        /* <DEDUP_REMOVED lines=10> */
.L_x_3:


//--------------------- .nv.global.init           --------------------------
	.section	.nv.global.init,"aw",@progbits
.nv.global.init:
	.type		_$_str,@object
	.size		_$_str,(.L_0 - _$_str)
_$_str:
        /*0000*/ 	.byte	0x5f, 0x5f, 0x43, 0x55, 0x44, 0x41, 0x5f, 0x46, 0x54, 0x5a, 0x00
.L_0:


//--------------------- .nv.shared.attn_fwd       --------------------------
	.section	.nv.shared.attn_fwd,"aw",@nobits
	.sectionflags	@""
	.align	16
	.zero		1024


//--------------------- .nv.shared.reserved.0     --------------------------
	.section	.nv.shared.reserved.0,"aw",@nobits
	.weak		__nv_reservedSMEM_offset_0_alias
	.size		__nv_reservedSMEM_offset_0_alias, 0, 0
	.other		__nv_reservedSMEM_offset_0_alias,@"STO_CUDA_RESERVED_SHARED STV_DEFAULT"
__nv_reservedSMEM_offset_0_alias:
	.zero		0


//--------------------- .nv.constant0.attn_fwd    --------------------------
	.section	.nv.constant0.attn_fwd,"a",@progbits
	.sectionflags	@""
	.align	4
.nv.constant0.attn_fwd:
	.zero		664


//--------------------- SYMBOLS --------------------------

	.type		.nv.reservedSmem.offset0,@object
	.size		.nv.reservedSmem.offset0,0x4
